// auto-generated by cutlass_sweep.gemm — config: {"arch": "sm_100", "cluster_m": 2, "cluster_n": 1, "dtype": "e4m3", "dtype_b": "e4m3", "layout": "nt", "stages": 0, "tile_k": 128, "tile_m": 128, "tile_n": 64}
#include "cutlass/cutlass.h"
#include "cutlass/gemm/collective/collective_builder.hpp"
#include "cutlass/gemm/device/gemm_universal_adapter.h"
#include "cutlass/gemm/kernel/gemm_universal.hpp"
#include "cutlass/epilogue/collective/collective_builder.hpp"

using ElemA = cutlass::float_e4m3_t;
using ElemB = cutlass::float_e4m3_t;
using ElemCD = cutlass::float_e4m3_t;
using Acc  = float;
using TileShape    = cute::Shape<cute::_128, cute::_64, cute::_128>;
using ClusterShape = cute::Shape<cute::_2, cute::_1, cute::_1>;

using CollectiveEpilogue = typename cutlass::epilogue::collective::CollectiveBuilder<
    cutlass::arch::Sm100, cutlass::arch::OpClassTensorOp,
    TileShape, ClusterShape,
    cutlass::epilogue::collective::EpilogueTileAuto,
    Acc, Acc,
    ElemCD, cutlass::layout::RowMajor, 128 / cutlass::sizeof_bits<ElemCD>::value,
    ElemCD, cutlass::layout::RowMajor, 128 / cutlass::sizeof_bits<ElemCD>::value,
    cutlass::epilogue::collective::EpilogueScheduleAuto
  >::CollectiveOp;

using CollectiveMainloop = typename cutlass::gemm::collective::CollectiveBuilder<
    cutlass::arch::Sm100, cutlass::arch::OpClassTensorOp,
    ElemA, cutlass::layout::RowMajor, 128 / cutlass::sizeof_bits<ElemA>::value,
    ElemB, cutlass::layout::ColumnMajor, 128 / cutlass::sizeof_bits<ElemB>::value,
    Acc,
    TileShape, ClusterShape,
    cutlass::gemm::collective::StageCountAutoCarveout<static_cast<int>(sizeof(typename CollectiveEpilogue::SharedStorage))>,
    cutlass::gemm::collective::KernelScheduleAuto
  >::CollectiveOp;

using GemmKernel = cutlass::gemm::kernel::GemmUniversal<
    cute::Shape<int,int,int,int>,
    CollectiveMainloop,
    CollectiveEpilogue
>;
using Gemm = cutlass::gemm::device::GemmUniversalAdapter<GemmKernel>;

// Force the device kernel symbol into the cubin without needing a host main.
auto* _anchor = &cutlass::device_kernel<GemmKernel>;


// ===== COMPILED SASS (sm_100a) =====

	.target	sm_100a

	.elftype	@"ET_EXEC"


//--------------------- .note.nv.tkinfo           --------------------------
	.section	.note.nv.tkinfo,"",@"SHT_NOTE"
	.sectionflags	@"SHF_NOTE_NV_TKINFO"
	.tkinfo
        /*0018*/ 	.word	0x00000002
        /*0030*/ 	.string	""
        /*0030*/ 	.string	"ptxas"
        /*0030*/ 	.string	"Cuda compilation tools, release 13.0, V13.0.88"
        /*0030*/ 	.string	"Build cuda_13.0.r13.0/compiler.36424714_0"
        /*0030*/ 	.string	"-arch sm_100a -m 64 "



//--------------------- .note.nv.cuinfo           --------------------------
	.section	.note.nv.cuinfo,"",@"SHT_NOTE"
	.sectionflags	@"SHF_NOTE_NV_CUINFO"
        /*0018*/ 	.short	0x0002
        /*001a*/ 	.short	0x0064
        /*001c*/ 	.short	0x0082
	.zero		2


//--------------------- .nv.info                  --------------------------
	.section	.nv.info,"",@"SHT_CUDA_INFO"
	.align	4


	//----- nvinfo : EIATTR_REGCOUNT
	.align		4
        /*0000*/ 	.byte	0x04, 0x2f
        /*0002*/ 	.short	(.L_19 - .L_18)
	.align		4
.L_18:
        /*0004*/ 	.word	index@(_ZN7cutlass13device_kernelINS_4gemm6kernel13GemmUniversalIN4cute5tupleIJiiiiEEENS1_10collective13CollectiveMmaINS1_35MainloopSm100TmaUmmaWarpSpecializedILi18ELi2ELi4ENS5_IJNS4_1CILi2EEENSA_ILi1EEESC_EEEEENS5_IJNSA_ILi128EEENSA_ILi64EEESF_EEENS_12float_e4m3_tENS5_IJlSC_lEEESI_SJ_NS4_8TiledMMAINS4_8MMA_AtomIJNS4_10MMA_TraitsINS4_25SM100_MMA_F8F6F4_2x1SM_SSEJSI_SI_fSF_SG_NS4_17integral_constantINS4_4UMMA5MajorELSQ_0EEESR_NSO_INSP_7ScaleInELSS_0EEEST_EEEEEENS4_6LayoutINS5_IJSC_SC_SC_EEENS5_IJNSA_ILi0EEESY_SY_EEEEENS5_IJNS4_10UnderscoreES11_S11_EEEEENS4_18SM100_TMA_2SM_LOADENS4_14ComposedLayoutINS4_7SwizzleILi3ELi4ELi3EEENS4_18smem_ptr_flag_bitsILi8EEENSW_INS5_IJNSA_ILi8EEESF_EEENS5_IJSF_SC_EEEEEEEvNS4_8identityES14_S1E_vS1F_EENS_8epilogue10collective18CollectiveEpilogueINS1H_23Sm100TmaWarpSpecializedILi1ELi1ELi32ELb0ELb0EEEJNS5_IJSG_SG_SF_EEENS5_IJNSW_ISG_SC_EES1N_EEESI_SJ_SI_SJ_NS1H_6fusion15FusionCallbacksIS1L_NS1P_17LinearCombinationISI_fSI_fLNS_15FloatRoundStyleE2EEES1M_S1O_JEEENS4_5SM1004TMEM4LOAD26SM100_TMEM_LOAD_32dp32b32xENS4_13SM90_TMA_LOADENS15_INS16_ILi2ELi4ELi3EEES19_NSW_INS5_IJS1A_SG_EEENS5_IJSG_SC_EEEEEEENS4_39AutoVectorizingCopyWithAssumedAlignmentILi128EEENS4_14SM90_TMA_STOREES24_S26_S26_EEEvvEEEEvNT_6ParamsE)
        /*0008*/ 	.word	0x0000007b


	//----- nvinfo : EIATTR_FRAME_SIZE
	.align		4
.L_19:
        /*000c*/ 	.byte	0x04, 0x11
        /*000e*/ 	.short	(.L_21 - .L_20)
	.align		4
.L_20:
        /*0010*/ 	.word	index@($__internal_2_$__cuda_sm10x_tcgen05_guardrail_trap_unallocated_columns_being_dealloced)
        /*0014*/ 	.word	0x00000000


	//----- nvinfo : EIATTR_FRAME_SIZE
	.align		4
.L_21:
        /*0018*/ 	.byte	0x04, 0x11
        /*001a*/ 	.short	(.L_23 - .L_22)
	.align		4
.L_22:
        /*001c*/ 	.word	index@($__internal_1_$__cuda_sm10x_tcgen05_guardrail_trap_phase_invalid_during_alloc)
        /*0020*/ 	.word	0x00000000


	//----- nvinfo : EIATTR_FRAME_SIZE
	.align		4
.L_23:
        /*0024*/ 	.byte	0x04, 0x11
        /*0026*/ 	.short	(.L_25 - .L_24)
	.align		4
.L_24:
        /*0028*/ 	.word	index@($__internal_0_$__cuda_sm10x_tcgen05_guardrail_trap_col_being_dealloced_not_returned_by_alloc)
        /*002c*/ 	.word	0x00000000


	//----- nvinfo : EIATTR_FRAME_SIZE
	.align		4
.L_25:
        /*0030*/ 	.byte	0x04, 0x11
        /*0032*/ 	.short	(.L_27 - .L_26)
	.align		4
.L_26:
        /*0034*/ 	.word	index@(_ZN7cutlass13device_kernelINS_4gemm6kernel13GemmUniversalIN4cute5tupleIJiiiiEEENS1_10collective13CollectiveMmaINS1_35MainloopSm100TmaUmmaWarpSpecializedILi18ELi2ELi4ENS5_IJNS4_1CILi2EEENSA_ILi1EEESC_EEEEENS5_IJNSA_ILi128EEENSA_ILi64EEESF_EEENS_12float_e4m3_tENS5_IJlSC_lEEESI_SJ_NS4_8TiledMMAINS4_8MMA_AtomIJNS4_10MMA_TraitsINS4_25SM100_MMA_F8F6F4_2x1SM_SSEJSI_SI_fSF_SG_NS4_17integral_constantINS4_4UMMA5MajorELSQ_0EEESR_NSO_INSP_7ScaleInELSS_0EEEST_EEEEEENS4_6LayoutINS5_IJSC_SC_SC_EEENS5_IJNSA_ILi0EEESY_SY_EEEEENS5_IJNS4_10UnderscoreES11_S11_EEEEENS4_18SM100_TMA_2SM_LOADENS4_14ComposedLayoutINS4_7SwizzleILi3ELi4ELi3EEENS4_18smem_ptr_flag_bitsILi8EEENSW_INS5_IJNSA_ILi8EEESF_EEENS5_IJSF_SC_EEEEEEEvNS4_8identityES14_S1E_vS1F_EENS_8epilogue10collective18CollectiveEpilogueINS1H_23Sm100TmaWarpSpecializedILi1ELi1ELi32ELb0ELb0EEEJNS5_IJSG_SG_SF_EEENS5_IJNSW_ISG_SC_EES1N_EEESI_SJ_SI_SJ_NS1H_6fusion15FusionCallbacksIS1L_NS1P_17LinearCombinationISI_fSI_fLNS_15FloatRoundStyleE2EEES1M_S1O_JEEENS4_5SM1004TMEM4LOAD26SM100_TMEM_LOAD_32dp32b32xENS4_13SM90_TMA_LOADENS15_INS16_ILi2ELi4ELi3EEES19_NSW_INS5_IJS1A_SG_EEENS5_IJSG_SC_EEEEEEENS4_39AutoVectorizingCopyWithAssumedAlignmentILi128EEENS4_14SM90_TMA_STOREES24_S26_S26_EEEvvEEEEvNT_6ParamsE)
        /*0038*/ 	.word	0x00000000


	//----- nvinfo : EIATTR_MIN_STACK_SIZE
	.align		4
.L_27:
        /*003c*/ 	.byte	0x04, 0x12
        /*003e*/ 	.short	(.L_29 - .L_28)
	.align		4
.L_28:
        /*0040*/ 	.word	index@(_ZN7cutlass13device_kernelINS_4gemm6kernel13GemmUniversalIN4cute5tupleIJiiiiEEENS1_10collective13CollectiveMmaINS1_35MainloopSm100TmaUmmaWarpSpecializedILi18ELi2ELi4ENS5_IJNS4_1CILi2EEENSA_ILi1EEESC_EEEEENS5_IJNSA_ILi128EEENSA_ILi64EEESF_EEENS_12float_e4m3_tENS5_IJlSC_lEEESI_SJ_NS4_8TiledMMAINS4_8MMA_AtomIJNS4_10MMA_TraitsINS4_25SM100_MMA_F8F6F4_2x1SM_SSEJSI_SI_fSF_SG_NS4_17integral_constantINS4_4UMMA5MajorELSQ_0EEESR_NSO_INSP_7ScaleInELSS_0EEEST_EEEEEENS4_6LayoutINS5_IJSC_SC_SC_EEENS5_IJNSA_ILi0EEESY_SY_EEEEENS5_IJNS4_10UnderscoreES11_S11_EEEEENS4_18SM100_TMA_2SM_LOADENS4_14ComposedLayoutINS4_7SwizzleILi3ELi4ELi3EEENS4_18smem_ptr_flag_bitsILi8EEENSW_INS5_IJNSA_ILi8EEESF_EEENS5_IJSF_SC_EEEEEEEvNS4_8identityES14_S1E_vS1F_EENS_8epilogue10collective18CollectiveEpilogueINS1H_23Sm100TmaWarpSpecializedILi1ELi1ELi32ELb0ELb0EEEJNS5_IJSG_SG_SF_EEENS5_IJNSW_ISG_SC_EES1N_EEESI_SJ_SI_SJ_NS1H_6fusion15FusionCallbacksIS1L_NS1P_17LinearCombinationISI_fSI_fLNS_15FloatRoundStyleE2EEES1M_S1O_JEEENS4_5SM1004TMEM4LOAD26SM100_TMEM_LOAD_32dp32b32xENS4_13SM90_TMA_LOADENS15_INS16_ILi2ELi4ELi3EEES19_NSW_INS5_IJS1A_SG_EEENS5_IJSG_SC_EEEEEEENS4_39AutoVectorizingCopyWithAssumedAlignmentILi128EEENS4_14SM90_TMA_STOREES24_S26_S26_EEEvvEEEEvNT_6ParamsE)
        /*0044*/ 	.word	0x00000000
.L_29:


//--------------------- .nv.compat                --------------------------
	.section	.nv.compat,"",@"SHT_CUDA_COMPAT_INFO"
	.align	4
        /*0000*/ 	.byte	0x02, 0x09, 0x01, 0x00, 0x02, 0x02, 0x02, 0x00, 0x02, 0x05, 0x05, 0x00, 0x03, 0x07, 0x01, 0x01
        /*0010*/ 	.byte	0x02, 0x03, 0x01, 0x00, 0x02, 0x06, 0x01, 0x00, 0x04, 0x0b, 0x08, 0x00, 0x09, 0x00, 0x00, 0x00
        /*0020*/ 	.byte	0x00, 0x00, 0x00, 0x00


//--------------------- .nv.info._ZN7cutlass13device_kernelINS_4gemm6kernel13GemmUniversalIN4cute5tupleIJiiiiEEENS1_10collective13CollectiveMmaINS1_35MainloopSm100TmaUmmaWarpSpecializedILi18ELi2ELi4ENS5_IJNS4_1CILi2EEENSA_ILi1EEESC_EEEEENS5_IJNSA_ILi128EEENSA_ILi64EEESF_EEENS_12float_e4m3_tENS5_IJlSC_lEEESI_SJ_NS4_8TiledMMAINS4_8MMA_AtomIJNS4_10MMA_TraitsINS4_25SM100_MMA_F8F6F4_2x1SM_SSEJSI_SI_fSF_SG_NS4_17integral_constantINS4_4UMMA5MajorELSQ_0EEESR_NSO_INSP_7ScaleInELSS_0EEEST_EEEEEENS4_6LayoutINS5_IJSC_SC_SC_EEENS5_IJNSA_ILi0EEESY_SY_EEEEENS5_IJNS4_10UnderscoreES11_S11_EEEEENS4_18SM100_TMA_2SM_LOADENS4_14ComposedLayoutINS4_7SwizzleILi3ELi4ELi3EEENS4_18smem_ptr_flag_bitsILi8EEENSW_INS5_IJNSA_ILi8EEESF_EEENS5_IJSF_SC_EEEEEEEvNS4_8identityES14_S1E_vS1F_EENS_8epilogue10collective18CollectiveEpilogueINS1H_23Sm100TmaWarpSpecializedILi1ELi1ELi32ELb0ELb0EEEJNS5_IJSG_SG_SF_EEENS5_IJNSW_ISG_SC_EES1N_EEESI_SJ_SI_SJ_NS1H_6fusion15FusionCallbacksIS1L_NS1P_17LinearCombinationISI_fSI_fLNS_15FloatRoundStyleE2EEES1M_S1O_JEEENS4_5SM1004TMEM4LOAD26SM100_TMEM_LOAD_32dp32b32xENS4_13SM90_TMA_LOADENS15_INS16_ILi2ELi4ELi3EEES19_NSW_INS5_IJS1A_SG_EEENS5_IJSG_SC_EEEEEEENS4_39AutoVectorizingCopyWithAssumedAlignmentILi128EEENS4_14SM90_TMA_STOREES24_S26_S26_EEEvvEEEEvNT_6ParamsE --------------------------
	.section	.nv.info._ZN7cutlass13device_kernelINS_4gemm6kernel13GemmUniversalIN4cute5tupleIJiiiiEEENS1_10collective13CollectiveMmaINS1_35MainloopSm100TmaUmmaWarpSpecializedILi18ELi2ELi4ENS5_IJNS4_1CILi2EEENSA_ILi1EEESC_EEEEENS5_IJNSA_ILi128EEENSA_ILi64EEESF_EEENS_12float_e4m3_tENS5_IJlSC_lEEESI_SJ_NS4_8TiledMMAINS4_8MMA_AtomIJNS4_10MMA_TraitsINS4_25SM100_MMA_F8F6F4_2x1SM_SSEJSI_SI_fSF_SG_NS4_17integral_constantINS4_4UMMA5MajorELSQ_0EEESR_NSO_INSP_7ScaleInELSS_0EEEST_EEEEEENS4_6LayoutINS5_IJSC_SC_SC_EEENS5_IJNSA_ILi0EEESY_SY_EEEEENS5_IJNS4_10UnderscoreES11_S11_EEEEENS4_18SM100_TMA_2SM_LOADENS4_14ComposedLayoutINS4_7SwizzleILi3ELi4ELi3EEENS4_18smem_ptr_flag_bitsILi8EEENSW_INS5_IJNSA_ILi8EEESF_EEENS5_IJSF_SC_EEEEEEEvNS4_8identityES14_S1E_vS1F_EENS_8epilogue10collective18CollectiveEpilogueINS1H_23Sm100TmaWarpSpecializedILi1ELi1ELi32ELb0ELb0EEEJNS5_IJSG_SG_SF_EEENS5_IJNSW_ISG_SC_EES1N_EEESI_SJ_SI_SJ_NS1H_6fusion15FusionCallbacksIS1L_NS1P_17LinearCombinationISI_fSI_fLNS_15FloatRoundStyleE2EEES1M_S1O_JEEENS4_5SM1004TMEM4LOAD26SM100_TMEM_LOAD_32dp32b32xENS4_13SM90_TMA_LOADENS15_INS16_ILi2ELi4ELi3EEES19_NSW_INS5_IJS1A_SG_EEENS5_IJSG_SC_EEEEEEENS4_39AutoVectorizingCopyWithAssumedAlignmentILi128EEENS4_14SM90_TMA_STOREES24_S26_S26_EEEvvEEEEvNT_6ParamsE,"",@"SHT_CUDA_INFO"
	.sectionflags	@""
	.align	4


	//----- nvinfo : EIATTR_CUDA_API_VERSION
	.align		4
        /*0000*/ 	.byte	0x04, 0x37
        /*0002*/ 	.short	(.L_31 - .L_30)
.L_30:
        /*0004*/ 	.word	0x00000082


	//----- nvinfo : EIATTR_KPARAM_INFO
	.align		4
.L_31:
        /*0008*/ 	.byte	0x04, 0x17
        /*000a*/ 	.short	(.L_33 - .L_32)
.L_32:
        /*000c*/ 	.word	0x00000000
        /*0010*/ 	.short	0x0000
        /*0012*/ 	.short	0x0000
        /*0014*/ 	.byte	0x00, 0xf0, 0x01, 0x20


	//----- nvinfo : EIATTR_AT_ENTRY_FRAGMENTS
	.align		4
.L_33:
        /*0018*/ 	.byte	0x04, 0x4f
        /*001a*/ 	.short	(.L_35 - .L_34)


	//   ....[0]....
.L_34:
        /*001c*/ 	.word	0x00000007


	//----- nvinfo : EIATTR_RESERVED_SMEM_USED
	.align		4
.L_35:
        /*0020*/ 	.byte	0x01, 0x41
	.zero		2


	//----- nvinfo : EIATTR_SPARSE_MMA_MASK
	.align		4
        /*0024*/ 	.byte	0x03, 0x50
        /*0026*/ 	.short	0x0000


	//----- nvinfo : EIATTR_TCGEN05_2CTA_USED
	.align		4
        /*0028*/ 	.byte	0x01, 0x52
	.zero		2


	//----- nvinfo : EIATTR_MAXREG_COUNT
	.align		4
        /*002c*/ 	.byte	0x03, 0x1b
        /*002e*/ 	.short	0x00ff


	//----- nvinfo : EIATTR_NUM_BARRIERS
	.align		4
        /*0030*/ 	.byte	0x02, 0x4c
        /*0032*/ 	.byte	0x07
	.zero		1


	//----- nvinfo : EIATTR_EXTERNS
	.align		4
        /*0034*/ 	.byte	0x04, 0x0f
        /*0036*/ 	.short	(.L_37 - .L_36)


	//   ....[0]....
	.align		4
.L_36:
        /*0038*/ 	.word	index@(__assertfail)


	//----- nvinfo : EIATTR_MERCURY_ISA_VERSION
	.align		4
.L_37:
        /*003c*/ 	.byte	0x03, 0x5f
        /*003e*/ 	.short	0x0101


	//----- nvinfo : EIATTR_INT_WARP_WIDE_INSTR_OFFSETS
	.align		4
        /*0040*/ 	.byte	0x04, 0x31
        /*0042*/ 	.short	(.L_39 - .L_38)


	//   ....[0]....
.L_38:
        /*0044*/ 	.word	0x00000ea0


	//   ....[1]....
        /*0048*/ 	.word	0x00000f40


	//   ....[2]....
        /*004c*/ 	.word	0x000022a0


	//   ....[3]....
        /*0050*/ 	.word	0x00004960


	//   ....[4]....
        /*0054*/ 	.word	0x00004980


	//   ....[5]....
        /*0058*/ 	.word	0x000049b0


	//   ....[6]....
        /*005c*/ 	.word	0x000053c0


	//   ....[7]....
        /*0060*/ 	.word	0x000054e0


	//----- nvinfo : EIATTR_COOP_GROUP_MASK_REGIDS
	.align		4
.L_39:
        /*0064*/ 	.byte	0x04, 0x29
        /*0066*/ 	.short	(.L_41 - .L_40)


	//   ....[0]....
.L_40:
        /*0068*/ 	.word	0xffffffff


	//   ....[1]....
        /*006c*/ 	.word	0xffffffff


	//   ....[2]....
        /*0070*/ 	.word	0xffffffff


	//   ....[3]....
        /*0074*/ 	.word	0xffffffff


	//   ....[4]....
        /*0078*/ 	.word	0xffffffff


	//   ....[5]....
        /*007c*/ 	.word	0xffffffff


	//   ....[6]....
        /*0080*/ 	.word	0xffffffff


	//   ....[7]....
        /*0084*/ 	.word	0xffffffff


	//   ....[8]....
        /*0088*/ 	.word	0xffffffff


	//   ....[9]....
        /*008c*/ 	.word	0xffffffff


	//   ....[10]....
        /*0090*/ 	.word	0xffffffff


	//   ....[11]....
        /*0094*/ 	.word	0xffffffff


	//   ....[12]....
        /*0098*/ 	.word	0xffffffff


	//   ....[13]....
        /*009c*/ 	.word	0xffffffff


	//----- nvinfo : EIATTR_COOP_GROUP_INSTR_OFFSETS
	.align		4
.L_41:
        /*00a0*/ 	.byte	0x04, 0x28
        /*00a2*/ 	.short	(.L_43 - .L_42)


	//   ....[0]....
.L_42:
        /*00a4*/ 	.word	0x000000c0


	//   ....[1]....
        /*00a8*/ 	.word	0x00000500


	//   ....[2]....
        /*00ac*/ 	.word	0x00000870


	//   ....[3]....
        /*00b0*/ 	.word	0x000009a0


	//   ....[4]....
        /*00b4*/ 	.word	0x00000a90


	//   ....[5]....
        /*00b8*/ 	.word	0x00000bf0


	//   ....[6]....
        /*00bc*/ 	.word	0x00000d80


	//   ....[7]....
        /*00c0*/ 	.word	0x00000fc0


	//   ....[8]....
        /*00c4*/ 	.word	0x00002180


	//   ....[9]....
        /*00c8*/ 	.word	0x00003740


	//   ....[10]....
        /*00cc*/ 	.word	0x00003c10


	//   ....[11]....
        /*00d0*/ 	.word	0x00003c40


	//   ....[12]....
        /*00d4*/ 	.word	0x00004860


	//   ....[13]....
        /*00d8*/ 	.word	0x00004a70


	//----- nvinfo : EIATTR_VRC_CTA_INIT_COUNT
	.align		4
.L_43:
        /*00dc*/ 	.byte	0x02, 0x4a
        /*00de*/ 	.byte	0x80
	.zero		1


	//----- nvinfo : EIATTR_SYSCALL_OFFSETS
	.align		4
        /*00e0*/ 	.byte	0x04, 0x46
        /*00e2*/ 	.short	(.L_45 - .L_44)


	//   ....[0]....
.L_44:
        /*00e4*/ 	.word	0x00005ee0


	//   ....[1]....
        /*00e8*/ 	.word	0x00006020


	//   ....[2]....
        /*00ec*/ 	.word	0x00006730


	//----- nvinfo : EIATTR_MBARRIER_INSTR_OFFSETS
	.align		4
.L_45:
        /*00f0*/ 	.byte	0x04, 0x39
        /*00f2*/ 	.short	(.L_47 - .L_46)


	//   ....[0]....
.L_46:
        /*00f4*/ 	.word	0x00000610
        /*00f8*/ 	.word	0x000000ff
        /*00fc*/ 	.word	0x00000000
        /*0100*/ 	.short	0x0100
        /*0102*/ 	.byte	0x08
	.zero		1


	//   ....[1]....
        /*0104*/ 	.word	0x00000620
        /*0108*/ 	.word	0x000000ff
        /*010c*/ 	.word	0x00000090
        /*0110*/ 	.short	0x0100
        /*0112*/ 	.byte	0x08
	.zero		1


	//   ....[2]....
        /*0114*/ 	.word	0x00000630
        /*0118*/ 	.word	0x000000ff
        /*011c*/ 	.word	0x00000008
        /*0120*/ 	.short	0x0100
        /*0122*/ 	.byte	0x08
	.zero		1


	//   ....[3]....
        /*0124*/ 	.word	0x00000640
        /*0128*/ 	.word	0x000000ff
        /*012c*/ 	.word	0x00000098
        /*0130*/ 	.short	0x0100
        /*0132*/ 	.byte	0x08
	.zero		1


	//   ....[4]....
        /*0134*/ 	.word	0x00000650
        /*0138*/ 	.word	0x000000ff
        /*013c*/ 	.word	0x00000010
        /*0140*/ 	.short	0x0100
        /*0142*/ 	.byte	0x08
	.zero		1


	//   ....[5]....
        /*0144*/ 	.word	0x00000660
        /*0148*/ 	.word	0x000000ff
        /*014c*/ 	.word	0x000000a0
        /*0150*/ 	.short	0x0100
        /*0152*/ 	.byte	0x08
	.zero		1


	//   ....[6]....
        /*0154*/ 	.word	0x00000670
        /*0158*/ 	.word	0x000000ff
        /*015c*/ 	.word	0x00000018
        /*0160*/ 	.short	0x0100
        /*0162*/ 	.byte	0x08
	.zero		1


	//   ....[7]....
        /*0164*/ 	.word	0x00000680
        /*0168*/ 	.word	0x000000ff
        /*016c*/ 	.word	0x000000a8
        /*0170*/ 	.short	0x0100
        /*0172*/ 	.byte	0x08
	.zero		1


	//   ....[8]....
        /*0174*/ 	.word	0x00000690
        /*0178*/ 	.word	0x000000ff
        /*017c*/ 	.word	0x00000020
        /*0180*/ 	.short	0x0100
        /*0182*/ 	.byte	0x08
	.zero		1


	//   ....[9]....
        /*0184*/ 	.word	0x000006a0
        /*0188*/ 	.word	0x000000ff
        /*018c*/ 	.word	0x000000b0
        /*0190*/ 	.short	0x0100
        /*0192*/ 	.byte	0x08
	.zero		1


	//   ....[10]....
        /*0194*/ 	.word	0x000006b0
        /*0198*/ 	.word	0x000000ff
        /*019c*/ 	.word	0x00000028
        /*01a0*/ 	.short	0x0100
        /*01a2*/ 	.byte	0x08
	.zero		1


	//   ....[11]....
        /*01a4*/ 	.word	0x000006c0
        /*01a8*/ 	.word	0x000000ff
        /*01ac*/ 	.word	0x000000b8
        /*01b0*/ 	.short	0x0100
        /*01b2*/ 	.byte	0x08
	.zero		1


	//   ....[12]....
        /*01b4*/ 	.word	0x000006d0
        /*01b8*/ 	.word	0x000000ff
        /*01bc*/ 	.word	0x00000030
        /*01c0*/ 	.short	0x0100
        /*01c2*/ 	.byte	0x08
	.zero		1


	//   ....[13]....
        /*01c4*/ 	.word	0x000006e0
        /*01c8*/ 	.word	0x000000ff
        /*01cc*/ 	.word	0x000000c0
        /*01d0*/ 	.short	0x0100
        /*01d2*/ 	.byte	0x08
	.zero		1


	//   ....[14]....
        /*01d4*/ 	.word	0x000006f0
        /*01d8*/ 	.word	0x000000ff
        /*01dc*/ 	.word	0x00000038
        /*01e0*/ 	.short	0x0100
        /*01e2*/ 	.byte	0x08
	.zero		1


	//   ....[15]....
        /*01e4*/ 	.word	0x00000700
        /*01e8*/ 	.word	0x000000ff
        /*01ec*/ 	.word	0x000000c8
        /*01f0*/ 	.short	0x0100
        /*01f2*/ 	.byte	0x08
	.zero		1


	//   ....[16]....
        /*01f4*/ 	.word	0x00000710
        /*01f8*/ 	.word	0x000000ff
        /*01fc*/ 	.word	0x00000040
        /*0200*/ 	.short	0x0100
        /*0202*/ 	.byte	0x08
	.zero		1


	//   ....[17]....
        /*0204*/ 	.word	0x00000720
        /*0208*/ 	.word	0x000000ff
        /*020c*/ 	.word	0x000000d0
        /*0210*/ 	.short	0x0100
        /*0212*/ 	.byte	0x08
	.zero		1


	//   ....[18]....
        /*0214*/ 	.word	0x00000730
        /*0218*/ 	.word	0x000000ff
        /*021c*/ 	.word	0x00000048
        /*0220*/ 	.short	0x0100
        /*0222*/ 	.byte	0x08
	.zero		1


	//   ....[19]....
        /*0224*/ 	.word	0x00000740
        /*0228*/ 	.word	0x000000ff
        /*022c*/ 	.word	0x000000d8
        /*0230*/ 	.short	0x0100
        /*0232*/ 	.byte	0x08
	.zero		1


	//   ....[20]....
        /*0234*/ 	.word	0x00000750
        /*0238*/ 	.word	0x000000ff
        /*023c*/ 	.word	0x00000050
        /*0240*/ 	.short	0x0100
        /*0242*/ 	.byte	0x08
	.zero		1


	//   ....[21]....
        /*0244*/ 	.word	0x00000760
        /*0248*/ 	.word	0x000000ff
        /*024c*/ 	.word	0x000000e0
        /*0250*/ 	.short	0x0100
        /*0252*/ 	.byte	0x08
	.zero		1


	//   ....[22]....
        /*0254*/ 	.word	0x00000770
        /*0258*/ 	.word	0x000000ff
        /*025c*/ 	.word	0x00000058
        /*0260*/ 	.short	0x0100
        /*0262*/ 	.byte	0x08
	.zero		1


	//   ....[23]....
        /*0264*/ 	.word	0x00000780
        /*0268*/ 	.word	0x000000ff
        /*026c*/ 	.word	0x000000e8
        /*0270*/ 	.short	0x0100
        /*0272*/ 	.byte	0x08
	.zero		1


	//   ....[24]....
        /*0274*/ 	.word	0x00000790
        /*0278*/ 	.word	0x000000ff
        /*027c*/ 	.word	0x00000060
        /*0280*/ 	.short	0x0100
        /*0282*/ 	.byte	0x08
	.zero		1


	//   ....[25]....
        /*0284*/ 	.word	0x000007a0
        /*0288*/ 	.word	0x000000ff
        /*028c*/ 	.word	0x000000f0
        /*0290*/ 	.short	0x0100
        /*0292*/ 	.byte	0x08
	.zero		1


	//   ....[26]....
        /*0294*/ 	.word	0x000007b0
        /*0298*/ 	.word	0x000000ff
        /*029c*/ 	.word	0x00000068
        /*02a0*/ 	.short	0x0100
        /*02a2*/ 	.byte	0x08
	.zero		1


	//   ....[27]....
        /*02a4*/ 	.word	0x000007c0
        /*02a8*/ 	.word	0x000000ff
        /*02ac*/ 	.word	0x000000f8
        /*02b0*/ 	.short	0x0100
        /*02b2*/ 	.byte	0x08
	.zero		1


	//   ....[28]....
        /*02b4*/ 	.word	0x000007d0
        /*02b8*/ 	.word	0x000000ff
        /*02bc*/ 	.word	0x00000070
        /*02c0*/ 	.short	0x0100
        /*02c2*/ 	.byte	0x08
	.zero		1


	//   ....[29]....
        /*02c4*/ 	.word	0x000007e0
        /*02c8*/ 	.word	0x000000ff
        /*02cc*/ 	.word	0x00000100
        /*02d0*/ 	.short	0x0100
        /*02d2*/ 	.byte	0x08
	.zero		1


	//   ....[30]....
        /*02d4*/ 	.word	0x000007f0
        /*02d8*/ 	.word	0x000000ff
        /*02dc*/ 	.word	0x00000078
        /*02e0*/ 	.short	0x0100
        /*02e2*/ 	.byte	0x08
	.zero		1


	//   ....[31]....
        /*02e4*/ 	.word	0x00000800
        /*02e8*/ 	.word	0x000000ff
        /*02ec*/ 	.word	0x00000108
        /*02f0*/ 	.short	0x0100
        /*02f2*/ 	.byte	0x08
	.zero		1


	//   ....[32]....
        /*02f4*/ 	.word	0x00000810
        /*02f8*/ 	.word	0x000000ff
        /*02fc*/ 	.word	0x00000080
        /*0300*/ 	.short	0x0100
        /*0302*/ 	.byte	0x08
	.zero		1


	//   ....[33]....
        /*0304*/ 	.word	0x00000820
        /*0308*/ 	.word	0x000000ff
        /*030c*/ 	.word	0x00000110
        /*0310*/ 	.short	0x0100
        /*0312*/ 	.byte	0x08
	.zero		1


	//   ....[34]....
        /*0314*/ 	.word	0x00000830
        /*0318*/ 	.word	0x000000ff
        /*031c*/ 	.word	0x00000088
        /*0320*/ 	.short	0x0100
        /*0322*/ 	.byte	0x08
	.zero		1


	//   ....[35]....
        /*0324*/ 	.word	0x00000840
        /*0328*/ 	.word	0x000000ff
        /*032c*/ 	.word	0x00000118
        /*0330*/ 	.short	0x0100
        /*0332*/ 	.byte	0x08
	.zero		1


	//   ....[36]....
        /*0334*/ 	.word	0x00000970
        /*0338*/ 	.word	0x000000ff
        /*033c*/ 	.word	0x00000120
        /*0340*/ 	.short	0x0100
        /*0342*/ 	.byte	0x09
	.zero		1


	//   ....[37]....
        /*0344*/ 	.word	0x00000980
        /*0348*/ 	.word	0x000000ff
        /*034c*/ 	.word	0x00000128
        /*0350*/ 	.short	0x0100
        /*0352*/ 	.byte	0x09
	.zero		1


	//   ....[38]....
        /*0354*/ 	.word	0x00000a60
        /*0358*/ 	.word	0x000000ff
        /*035c*/ 	.word	0x00000130
        /*0360*/ 	.short	0x0100
        /*0362*/ 	.byte	0x08
	.zero		1


	//   ....[39]....
        /*0364*/ 	.word	0x00000a70
        /*0368*/ 	.word	0x000000ff
        /*036c*/ 	.word	0x00000138
        /*0370*/ 	.short	0x0100
        /*0372*/ 	.byte	0x08
	.zero		1


	//   ....[40]....
        /*0374*/ 	.word	0x00000ba0
        /*0378*/ 	.word	0x000000ff
        /*037c*/ 	.word	0x00000140
        /*0380*/ 	.short	0x0100
        /*0382*/ 	.byte	0x08
	.zero		1


	//   ....[41]....
        /*0384*/ 	.word	0x00000bb0
        /*0388*/ 	.word	0x000000ff
        /*038c*/ 	.word	0x00000150
        /*0390*/ 	.short	0x0100
        /*0392*/ 	.byte	0x08
	.zero		1


	//   ....[42]....
        /*0394*/ 	.word	0x00000bc0
        /*0398*/ 	.word	0x000000ff
        /*039c*/ 	.word	0x00000148
        /*03a0*/ 	.short	0x0100
        /*03a2*/ 	.byte	0x08
	.zero		1


	//   ....[43]....
        /*03a4*/ 	.word	0x00000bd0
        /*03a8*/ 	.word	0x000000ff
        /*03ac*/ 	.word	0x00000158
        /*03b0*/ 	.short	0x0100
        /*03b2*/ 	.byte	0x08
	.zero		1


	//   ....[44]....
        /*03b4*/ 	.word	0x00000cf0
        /*03b8*/ 	.word	0x000000ff
        /*03bc*/ 	.word	0x00000160
        /*03c0*/ 	.short	0x0100
        /*03c2*/ 	.byte	0x09
	.zero		1


	//   ....[45]....
        /*03c4*/ 	.word	0x00000d00
        /*03c8*/ 	.word	0x000000ff
        /*03cc*/ 	.word	0x00000180
        /*03d0*/ 	.short	0x0100
        /*03d2*/ 	.byte	0x09
	.zero		1


	//   ....[46]....
        /*03d4*/ 	.word	0x00000d10
        /*03d8*/ 	.word	0x000000ff
        /*03dc*/ 	.word	0x00000168
        /*03e0*/ 	.short	0x0100
        /*03e2*/ 	.byte	0x09
	.zero		1


	//   ....[47]....
        /*03e4*/ 	.word	0x00000d20
        /*03e8*/ 	.word	0x000000ff
        /*03ec*/ 	.word	0x00000188
        /*03f0*/ 	.short	0x0100
        /*03f2*/ 	.byte	0x09
	.zero		1


	//   ....[48]....
        /*03f4*/ 	.word	0x00000d30
        /*03f8*/ 	.word	0x000000ff
        /*03fc*/ 	.word	0x00000170
        /*0400*/ 	.short	0x0100
        /*0402*/ 	.byte	0x09
	.zero		1


	//   ....[49]....
        /*0404*/ 	.word	0x00000d40
        /*0408*/ 	.word	0x000000ff
        /*040c*/ 	.word	0x00000190
        /*0410*/ 	.short	0x0100
        /*0412*/ 	.byte	0x09
	.zero		1


	//   ....[50]....
        /*0414*/ 	.word	0x00000d50
        /*0418*/ 	.word	0x000000ff
        /*041c*/ 	.word	0x00000178
        /*0420*/ 	.short	0x0100
        /*0422*/ 	.byte	0x09
	.zero		1


	//   ....[51]....
        /*0424*/ 	.word	0x00000d60
        /*0428*/ 	.word	0x000000ff
        /*042c*/ 	.word	0x00000198
        /*0430*/ 	.short	0x0100
        /*0432*/ 	.byte	0x09
	.zero		1


	//   ....[52]....
        /*0434*/ 	.word	0x00000e50
        /*0438*/ 	.word	0x000000ff
        /*043c*/ 	.word	0x000001a0
        /*0440*/ 	.short	0x0100
        /*0442*/ 	.byte	0x08
	.zero		1


	//   ....[53]....
        /*0444*/ 	.word	0x00000e60
        /*0448*/ 	.word	0x000000ff
        /*044c*/ 	.word	0x000001b0
        /*0450*/ 	.short	0x0100
        /*0452*/ 	.byte	0x08
	.zero		1


	//   ....[54]....
        /*0454*/ 	.word	0x00000e70
        /*0458*/ 	.word	0x000000ff
        /*045c*/ 	.word	0x000001a8
        /*0460*/ 	.short	0x0100
        /*0462*/ 	.byte	0x08
	.zero		1


	//   ....[55]....
        /*0464*/ 	.word	0x00000e80
        /*0468*/ 	.word	0x000000ff
        /*046c*/ 	.word	0x000001b8
        /*0470*/ 	.short	0x0100
        /*0472*/ 	.byte	0x08
	.zero		1


	//   ....[56]....
        /*0474*/ 	.word	0x00000f70
        /*0478*/ 	.word	0x000000ff
        /*047c*/ 	.word	0x000001c0
        /*0480*/ 	.short	0x0100
        /*0482*/ 	.byte	0x06
	.zero		1


	//   ....[57]....
        /*0484*/ 	.word	0x00001980
        /*0488*/ 	.word	0x00000003
        /*048c*/ 	.word	0x000001b0
        /*0490*/ 	.short	0x010a
        /*0492*/ 	.byte	0xff
	.zero		1


	//   ....[58]....
        /*0494*/ 	.word	0x000019b0
        /*0498*/ 	.word	0x00000003
        /*049c*/ 	.word	0x000001a0
        /*04a0*/ 	.short	0x0101
        /*04a2*/ 	.byte	0xff
	.zero		1


	//   ....[59]....
        /*04a4*/ 	.word	0x00001ab0
        /*04a8*/ 	.word	0x000000ff
        /*04ac*/ 	.word	0x00000090
        /*04b0*/ 	.short	0x010a
        /*04b2*/ 	.byte	0x08
	.zero		1


	//   ....[60]....
        /*04b4*/ 	.word	0x00001b80
        /*04b8*/ 	.word	0x000000ff
        /*04bc*/ 	.word	0x00000090
        /*04c0*/ 	.short	0x010a
        /*04c2*/ 	.byte	0x21
	.zero		1


	//   ....[61]....
        /*04c4*/ 	.word	0x00001d30
        /*04c8*/ 	.word	0x000000ff
        /*04cc*/ 	.word	0x00000090
        /*04d0*/ 	.short	0x010a
        /*04d2*/ 	.byte	0x08
	.zero		1


	//   ....[62]....
        /*04d4*/ 	.word	0x00001e30
        /*04d8*/ 	.word	0x000000ff
        /*04dc*/ 	.word	0x00000138
        /*04e0*/ 	.short	0x0101
        /*04e2*/ 	.byte	0x04
	.zero		1


	//   ....[63]....
        /*04e4*/ 	.word	0x00001e50
        /*04e8*/ 	.word	0x000000ff
        /*04ec*/ 	.word	0x00000090
        /*04f0*/ 	.short	0x010a
        /*04f2*/ 	.byte	0x08
	.zero		1


	//   ....[64]....
        /*04f4*/ 	.word	0x00001ed0
        /*04f8*/ 	.word	0x000000ff
        /*04fc*/ 	.word	0x00000090
        /*0500*/ 	.short	0x010a
        /*0502*/ 	.byte	0x11
	.zero		1


	//   ....[65]....
        /*0504*/ 	.word	0x00002060
        /*0508*/ 	.word	0x000000ff
        /*050c*/ 	.word	0x00000090
        /*0510*/ 	.short	0x010a
        /*0512*/ 	.byte	0x08
	.zero		1


	//   ....[66]....
        /*0514*/ 	.word	0x000021b0
        /*0518*/ 	.word	0x00000002
        /*051c*/ 	.word	0x00000140
        /*0520*/ 	.short	0x010a
        /*0522*/ 	.byte	0xff
	.zero		1


	//   ....[67]....
        /*0524*/ 	.word	0x00002270
        /*0528*/ 	.word	0x00000002
        /*052c*/ 	.word	0x00000000
        /*0530*/ 	.short	0x0101
        /*0532*/ 	.byte	0xff
	.zero		1


	//   ....[68]....
        /*0534*/ 	.word	0x000027d0
        /*0538*/ 	.word	0x000000ff
        /*053c*/ 	.word	0x00000000
        /*0540*/ 	.short	0x010a
        /*0542*/ 	.byte	0x05
	.zero		1


	//   ....[69]....
        /*0544*/ 	.word	0x00002860
        /*0548*/ 	.word	0x000000ff
        /*054c*/ 	.word	0x00000000
        /*0550*/ 	.short	0x010a
        /*0552*/ 	.byte	0x05
	.zero		1


	//   ....[70]....
        /*0554*/ 	.word	0x000028f0
        /*0558*/ 	.word	0x000000ff
        /*055c*/ 	.word	0x00000000
        /*0560*/ 	.short	0x010a
        /*0562*/ 	.byte	0x05
	.zero		1


	//   ....[71]....
        /*0564*/ 	.word	0x00002980
        /*0568*/ 	.word	0x000000ff
        /*056c*/ 	.word	0x00000000
        /*0570*/ 	.short	0x010a
        /*0572*/ 	.byte	0x05
	.zero		1


	//   ....[72]....
        /*0574*/ 	.word	0x00002a10
        /*0578*/ 	.word	0x000000ff
        /*057c*/ 	.word	0x00000000
        /*0580*/ 	.short	0x010a
        /*0582*/ 	.byte	0x05
	.zero		1


	//   ....[73]....
        /*0584*/ 	.word	0x00002aa0
        /*0588*/ 	.word	0x000000ff
        /*058c*/ 	.word	0x00000000
        /*0590*/ 	.short	0x010a
        /*0592*/ 	.byte	0x05
	.zero		1


	//   ....[74]....
        /*0594*/ 	.word	0x00002b30
        /*0598*/ 	.word	0x000000ff
        /*059c*/ 	.word	0x00000000
        /*05a0*/ 	.short	0x010a
        /*05a2*/ 	.byte	0x05
	.zero		1


	//   ....[75]....
        /*05a4*/ 	.word	0x00002bc0
        /*05a8*/ 	.word	0x000000ff
        /*05ac*/ 	.word	0x00000000
        /*05b0*/ 	.short	0x010a
        /*05b2*/ 	.byte	0x05
	.zero		1


	//   ....[76]....
        /*05b4*/ 	.word	0x00002c50
        /*05b8*/ 	.word	0x000000ff
        /*05bc*/ 	.word	0x00000000
        /*05c0*/ 	.short	0x010a
        /*05c2*/ 	.byte	0x05
	.zero		1


	//   ....[77]....
        /*05c4*/ 	.word	0x00002ce0
        /*05c8*/ 	.word	0x000000ff
        /*05cc*/ 	.word	0x00000000
        /*05d0*/ 	.short	0x010a
        /*05d2*/ 	.byte	0x05
	.zero		1


	//   ....[78]....
        /*05d4*/ 	.word	0x00002d70
        /*05d8*/ 	.word	0x000000ff
        /*05dc*/ 	.word	0x00000000
        /*05e0*/ 	.short	0x010a
        /*05e2*/ 	.byte	0x05
	.zero		1


	//   ....[79]....
        /*05e4*/ 	.word	0x00002e00
        /*05e8*/ 	.word	0x000000ff
        /*05ec*/ 	.word	0x00000000
        /*05f0*/ 	.short	0x010a
        /*05f2*/ 	.byte	0x05
	.zero		1


	//   ....[80]....
        /*05f4*/ 	.word	0x00002e90
        /*05f8*/ 	.word	0x000000ff
        /*05fc*/ 	.word	0x00000000
        /*0600*/ 	.short	0x010a
        /*0602*/ 	.byte	0x05
	.zero		1


	//   ....[81]....
        /*0604*/ 	.word	0x00002f20
        /*0608*/ 	.word	0x000000ff
        /*060c*/ 	.word	0x00000000
        /*0610*/ 	.short	0x010a
        /*0612*/ 	.byte	0x05
	.zero		1


	//   ....[82]....
        /*0614*/ 	.word	0x00002fb0
        /*0618*/ 	.word	0x000000ff
        /*061c*/ 	.word	0x00000000
        /*0620*/ 	.short	0x010a
        /*0622*/ 	.byte	0x05
	.zero		1


	//   ....[83]....
        /*0624*/ 	.word	0x00003040
        /*0628*/ 	.word	0x000000ff
        /*062c*/ 	.word	0x00000000
        /*0630*/ 	.short	0x010a
        /*0632*/ 	.byte	0x05
	.zero		1


	//   ....[84]....
        /*0634*/ 	.word	0x000030d0
        /*0638*/ 	.word	0x000000ff
        /*063c*/ 	.word	0x00000000
        /*0640*/ 	.short	0x010a
        /*0642*/ 	.byte	0x05
	.zero		1


	//   ....[85]....
        /*0644*/ 	.word	0x00003170
        /*0648*/ 	.word	0x00000000
        /*064c*/ 	.word	0x00000000
        /*0650*/ 	.short	0x010a
        /*0652*/ 	.byte	0xff
	.zero		1


	//   ....[86]....
        /*0654*/ 	.word	0x000032a0
        /*0658*/ 	.word	0x00000000
        /*065c*/ 	.word	0x000001a0
        /*0660*/ 	.short	0x010a
        /*0662*/ 	.byte	0xff
	.zero		1


	//   ....[87]....
        /*0664*/ 	.word	0x00003310
        /*0668*/ 	.word	0x00000004
        /*066c*/ 	.word	0x00000000
        /*0670*/ 	.short	0x0101
        /*0672*/ 	.byte	0xff
	.zero		1


	//   ....[88]....
        /*0674*/ 	.word	0x00003330
        /*0678*/ 	.word	0x000000ff
        /*067c*/ 	.word	0x00000150
        /*0680*/ 	.short	0x010a
        /*0682*/ 	.byte	0x05
	.zero		1


	//   ....[89]....
        /*0684*/ 	.word	0x00003450
        /*0688*/ 	.word	0x00000000
        /*068c*/ 	.word	0x00000140
        /*0690*/ 	.short	0x010a
        /*0692*/ 	.byte	0xff
	.zero		1


	//   ....[90]....
        /*0694*/ 	.word	0x00003550
        /*0698*/ 	.word	0x00000000
        /*069c*/ 	.word	0x00000000
        /*06a0*/ 	.short	0x0101
        /*06a2*/ 	.byte	0xff
	.zero		1


	//   ....[91]....
        /*06a4*/ 	.word	0x000035e0
        /*06a8*/ 	.word	0x000000ff
        /*06ac*/ 	.word	0x00000150
        /*06b0*/ 	.short	0x0106
        /*06b2*/ 	.byte	0x05
	.zero		1


	//   ....[92]....
        /*06b4*/ 	.word	0x00003600
        /*06b8*/ 	.word	0x000000ff
        /*06bc*/ 	.word	0x00000150
        /*06c0*/ 	.short	0x010a
        /*06c2*/ 	.byte	0x05
	.zero		1


	//   ....[93]....
        /*06c4*/ 	.word	0x00003690
        /*06c8*/ 	.word	0x000000ff
        /*06cc*/ 	.word	0x00000150
        /*06d0*/ 	.short	0x0106
        /*06d2*/ 	.byte	0x04
	.zero		1


	//   ....[94]....
        /*06d4*/ 	.word	0x000036d0
        /*06d8*/ 	.word	0x00000000
        /*06dc*/ 	.word	0x00000150
        /*06e0*/ 	.short	0x010a
        /*06e2*/ 	.byte	0xff
	.zero		1


	//   ....[95]....
        /*06e4*/ 	.word	0x00003910
        /*06e8*/ 	.word	0x000000ff
        /*06ec*/ 	.word	0x00000008
        /*06f0*/ 	.short	0x010a
        /*06f2*/ 	.byte	0x06
	.zero		1


	//   ....[96]....
        /*06f4*/ 	.word	0x00003930
        /*06f8*/ 	.word	0x000000ff
        /*06fc*/ 	.word	0x00000008
        /*0700*/ 	.short	0x010a
        /*0702*/ 	.byte	0x06
	.zero		1


	//   ....[97]....
        /*0704*/ 	.word	0x00003ac0
        /*0708*/ 	.word	0x000000ff
        /*070c*/ 	.word	0x00000008
        /*0710*/ 	.short	0x010a
        /*0712*/ 	.byte	0x06
	.zero		1


	//   ....[98]....
        /*0714*/ 	.word	0x00003ae0
        /*0718*/ 	.word	0x000000ff
        /*071c*/ 	.word	0x00000008
        /*0720*/ 	.short	0x010a
        /*0722*/ 	.byte	0x06
	.zero		1


	//   ....[99]....
        /*0724*/ 	.word	0x00003ba0
        /*0728*/ 	.word	0x000000ff
        /*072c*/ 	.word	0x00000000
        /*0730*/ 	.short	0x0101
        /*0732*/ 	.byte	0x07
	.zero		1


	//   ....[100]....
        /*0734*/ 	.word	0x00003ee0
        /*0738*/ 	.word	0x00000000
        /*073c*/ 	.word	0x00000140
        /*0740*/ 	.short	0x010a
        /*0742*/ 	.byte	0xff
	.zero		1


	//   ....[101]....
        /*0744*/ 	.word	0x00003fa0
        /*0748*/ 	.word	0x00000000
        /*074c*/ 	.word	0x00000000
        /*0750*/ 	.short	0x0101
        /*0752*/ 	.byte	0xff
	.zero		1


	//   ....[102]....
        /*0754*/ 	.word	0x00004060
        /*0758*/ 	.word	0x000000ff
        /*075c*/ 	.word	0x00000000
        /*0760*/ 	.short	0x010a
        /*0762*/ 	.byte	0x08
	.zero		1


	//   ....[103]....
        /*0764*/ 	.word	0x00004070
        /*0768*/ 	.word	0x000000ff
        /*076c*/ 	.word	0x00000180
        /*0770*/ 	.short	0x010a
        /*0772*/ 	.byte	0x09
	.zero		1


	//   ....[104]....
        /*0774*/ 	.word	0x00004120
        /*0778*/ 	.word	0x000000ff
        /*077c*/ 	.word	0x00000000
        /*0780*/ 	.short	0x010a
        /*0782*/ 	.byte	0x08
	.zero		1


	//   ....[105]....
        /*0784*/ 	.word	0x00004250
        /*0788*/ 	.word	0x000000ff
        /*078c*/ 	.word	0x00000000
        /*0790*/ 	.short	0x010a
        /*0792*/ 	.byte	0x1e
	.zero		1


	//   ....[106]....
        /*0794*/ 	.word	0x00004550
        /*0798*/ 	.word	0x000000ff
        /*079c*/ 	.word	0x00000000
        /*07a0*/ 	.short	0x010a
        /*07a2*/ 	.byte	0x08
	.zero		1


	//   ....[107]....
        /*07a4*/ 	.word	0x000045e0
        /*07a8*/ 	.word	0x000000ff
        /*07ac*/ 	.word	0x00000000
        /*07b0*/ 	.short	0x010a
        /*07b2*/ 	.byte	0x08
	.zero		1


	//   ....[108]....
        /*07b4*/ 	.word	0x00004670
        /*07b8*/ 	.word	0x000000ff
        /*07bc*/ 	.word	0x00000000
        /*07c0*/ 	.short	0x010a
        /*07c2*/ 	.byte	0x08
	.zero		1


	//   ....[109]....
        /*07c4*/ 	.word	0x00004710
        /*07c8*/ 	.word	0x00000000
        /*07cc*/ 	.word	0x00000000
        /*07d0*/ 	.short	0x010a
        /*07d2*/ 	.byte	0xff
	.zero		1


	//   ....[110]....
        /*07d4*/ 	.word	0x00004750
        /*07d8*/ 	.word	0x00000000
        /*07dc*/ 	.word	0x00000000
        /*07e0*/ 	.short	0x010a
        /*07e2*/ 	.byte	0xff
	.zero		1


	//   ....[111]....
        /*07e4*/ 	.word	0x000047c0
        /*07e8*/ 	.word	0x000000ff
        /*07ec*/ 	.word	0x00000000
        /*07f0*/ 	.short	0x0101
        /*07f2*/ 	.byte	0x05
	.zero		1


	//   ....[112]....
        /*07f4*/ 	.word	0x00004800
        /*07f8*/ 	.word	0x000000ff
        /*07fc*/ 	.word	0x000001c0
        /*0800*/ 	.short	0x010a
        /*0802*/ 	.byte	0x07
	.zero		1


	//   ....[113]....
        /*0804*/ 	.word	0x00004850
        /*0808*/ 	.word	0x000000ff
        /*080c*/ 	.word	0x00000000
        /*0810*/ 	.short	0x0101
        /*0812*/ 	.byte	0x05
	.zero		1


	//   ....[114]....
        /*0814*/ 	.word	0x00004c60
        /*0818*/ 	.word	0x00000000
        /*081c*/ 	.word	0x00000140
        /*0820*/ 	.short	0x010a
        /*0822*/ 	.byte	0xff
	.zero		1


	//   ....[115]....
        /*0824*/ 	.word	0x00004d50
        /*0828*/ 	.word	0x00000000
        /*082c*/ 	.word	0x00000000
        /*0830*/ 	.short	0x0101
        /*0832*/ 	.byte	0xff
	.zero		1


	//   ....[116]....
        /*0834*/ 	.word	0x00005070
        /*0838*/ 	.word	0x000000ff
        /*083c*/ 	.word	0x00000138
        /*0840*/ 	.short	0x010a
        /*0842*/ 	.byte	0x06
	.zero		1


	//   ....[117]....
        /*0844*/ 	.word	0x000051f0
        /*0848*/ 	.word	0x000000ff
        /*084c*/ 	.word	0x00000128
        /*0850*/ 	.short	0x010a
        /*0852*/ 	.byte	0x06
	.zero		1


	//   ....[118]....
        /*0854*/ 	.word	0x00005520
        /*0858*/ 	.word	0x000000ff
        /*085c*/ 	.word	0x00000120
        /*0860*/ 	.short	0x010b
        /*0862*/ 	.byte	0x06
	.zero		1


	//   ....[119]....
        /*0864*/ 	.word	0x00005540
        /*0868*/ 	.word	0x000000ff
        /*086c*/ 	.word	0x00000000
        /*0870*/ 	.short	0x0101
        /*0872*/ 	.byte	0x25
	.zero		1


	//   ....[120]....
        /*0874*/ 	.word	0x00005580
        /*0878*/ 	.word	0x00000000
        /*087c*/ 	.word	0x00000128
        /*0880*/ 	.short	0x010a
        /*0882*/ 	.byte	0xff
	.zero		1


	//   ....[121]....
        /*0884*/ 	.word	0x000058f0
        /*0888*/ 	.word	0x00000000
        /*088c*/ 	.word	0x00000140
        /*0890*/ 	.short	0x010a
        /*0892*/ 	.byte	0xff
	.zero		1


	//   ....[122]....
        /*0894*/ 	.word	0x00005a00
        /*0898*/ 	.word	0x00000000
        /*089c*/ 	.word	0x00000000
        /*08a0*/ 	.short	0x0101
        /*08a2*/ 	.byte	0xff
	.zero		1


	//   ....[123]....
        /*08a4*/ 	.word	0x00006370
        /*08a8*/ 	.word	0x000000ff
        /*08ac*/ 	.word	0x00000120
        /*08b0*/ 	.short	0x010a
        /*08b2*/ 	.byte	0x2b
	.zero		1


	//   ....[124]....
        /*08b4*/ 	.word	0x00006380
        /*08b8*/ 	.word	0x00000071
        /*08bc*/ 	.word	0x00000160
        /*08c0*/ 	.short	0x010a
        /*08c2*/ 	.byte	0xff
	.zero		1


	//   ....[125]....
        /*08c4*/ 	.word	0x000064d0
        /*08c8*/ 	.word	0x000000ff
        /*08cc*/ 	.word	0x00000120
        /*08d0*/ 	.short	0x010a
        /*08d2*/ 	.byte	0x2b
	.zero		1


	//   ....[126]....
        /*08d4*/ 	.word	0x000065b0
        /*08d8*/ 	.word	0x000000ff
        /*08dc*/ 	.word	0x00000000
        /*08e0*/ 	.short	0x0101
        /*08e2*/ 	.byte	0x04
	.zero		1


	//   ....[127]....
        /*08e4*/ 	.word	0x00006610
        /*08e8*/ 	.word	0x00000071
        /*08ec*/ 	.word	0x00000160
        /*08f0*/ 	.short	0x010a
        /*08f2*/ 	.byte	0xff
	.zero		1


	//   ....[128]....
        /*08f4*/ 	.word	0x000068b0
        /*08f8*/ 	.word	0x00000071
        /*08fc*/ 	.word	0x00000000
        /*0900*/ 	.short	0x0101
        /*0902*/ 	.byte	0xff
	.zero		1


	//   ....[129]....
        /*0904*/ 	.word	0x00007250
        /*0908*/ 	.word	0x00000003
        /*090c*/ 	.word	0x000001b0
        /*0910*/ 	.short	0x010a
        /*0912*/ 	.byte	0xff
	.zero		1


	//   ....[130]....
        /*0914*/ 	.word	0x000072b0
        /*0918*/ 	.word	0x00000002
        /*091c*/ 	.word	0x00000090
        /*0920*/ 	.short	0x010a
        /*0922*/ 	.byte	0xff
	.zero		1


	//   ....[131]....
        /*0924*/ 	.word	0x00007310
        /*0928*/ 	.word	0x00000002
        /*092c*/ 	.word	0x00000090
        /*0930*/ 	.short	0x010a
        /*0932*/ 	.byte	0xff
	.zero		1


	//   ....[132]....
        /*0934*/ 	.word	0x00007360
        /*0938*/ 	.word	0x00000002
        /*093c*/ 	.word	0x00000140
        /*0940*/ 	.short	0x010a
        /*0942*/ 	.byte	0xff
	.zero		1


	//   ....[133]....
        /*0944*/ 	.word	0x000073c0
        /*0948*/ 	.word	0x00000000
        /*094c*/ 	.word	0x00000000
        /*0950*/ 	.short	0x010a
        /*0952*/ 	.byte	0xff
	.zero		1


	//   ....[134]....
        /*0954*/ 	.word	0x00007420
        /*0958*/ 	.word	0x00000000
        /*095c*/ 	.word	0x00000000
        /*0960*/ 	.short	0x010a
        /*0962*/ 	.byte	0xff
	.zero		1


	//   ....[135]....
        /*0964*/ 	.word	0x00007480
        /*0968*/ 	.word	0x00000000
        /*096c*/ 	.word	0x00000000
        /*0970*/ 	.short	0x010a
        /*0972*/ 	.byte	0xff
	.zero		1


	//   ....[136]....
        /*0974*/ 	.word	0x000074e0
        /*0978*/ 	.word	0x00000000
        /*097c*/ 	.word	0x00000000
        /*0980*/ 	.short	0x010a
        /*0982*/ 	.byte	0xff
	.zero		1


	//   ....[137]....
        /*0984*/ 	.word	0x00007540
        /*0988*/ 	.word	0x00000000
        /*098c*/ 	.word	0x00000000
        /*0990*/ 	.short	0x010a
        /*0992*/ 	.byte	0xff
	.zero		1


	//   ....[138]....
        /*0994*/ 	.word	0x000075a0
        /*0998*/ 	.word	0x00000000
        /*099c*/ 	.word	0x00000000
        /*09a0*/ 	.short	0x010a
        /*09a2*/ 	.byte	0xff
	.zero		1


	//   ....[139]....
        /*09a4*/ 	.word	0x00007600
        /*09a8*/ 	.word	0x00000000
        /*09ac*/ 	.word	0x00000000
        /*09b0*/ 	.short	0x010a
        /*09b2*/ 	.byte	0xff
	.zero		1


	//   ....[140]....
        /*09b4*/ 	.word	0x00007660
        /*09b8*/ 	.word	0x00000000
        /*09bc*/ 	.word	0x00000000
        /*09c0*/ 	.short	0x010a
        /*09c2*/ 	.byte	0xff
	.zero		1


	//   ....[141]....
        /*09c4*/ 	.word	0x000076c0
        /*09c8*/ 	.word	0x00000000
        /*09cc*/ 	.word	0x00000000
        /*09d0*/ 	.short	0x010a
        /*09d2*/ 	.byte	0xff
	.zero		1


	//   ....[142]....
        /*09d4*/ 	.word	0x00007720
        /*09d8*/ 	.word	0x00000000
        /*09dc*/ 	.word	0x00000000
        /*09e0*/ 	.short	0x010a
        /*09e2*/ 	.byte	0xff
	.zero		1


	//   ....[143]....
        /*09e4*/ 	.word	0x00007780
        /*09e8*/ 	.word	0x00000000
        /*09ec*/ 	.word	0x00000000
        /*09f0*/ 	.short	0x010a
        /*09f2*/ 	.byte	0xff
	.zero		1


	//   ....[144]....
        /*09f4*/ 	.word	0x000077e0
        /*09f8*/ 	.word	0x00000000
        /*09fc*/ 	.word	0x00000000
        /*0a00*/ 	.short	0x010a
        /*0a02*/ 	.byte	0xff
	.zero		1


	//   ....[145]....
        /*0a04*/ 	.word	0x00007840
        /*0a08*/ 	.word	0x00000000
        /*0a0c*/ 	.word	0x00000000
        /*0a10*/ 	.short	0x010a
        /*0a12*/ 	.byte	0xff
	.zero		1


	//   ....[146]....
        /*0a14*/ 	.word	0x000078a0
        /*0a18*/ 	.word	0x00000000
        /*0a1c*/ 	.word	0x00000000
        /*0a20*/ 	.short	0x010a
        /*0a22*/ 	.byte	0xff
	.zero		1


	//   ....[147]....
        /*0a24*/ 	.word	0x00007900
        /*0a28*/ 	.word	0x00000000
        /*0a2c*/ 	.word	0x00000000
        /*0a30*/ 	.short	0x010a
        /*0a32*/ 	.byte	0xff
	.zero		1


	//   ....[148]....
        /*0a34*/ 	.word	0x00007960
        /*0a38*/ 	.word	0x00000000
        /*0a3c*/ 	.word	0x00000000
        /*0a40*/ 	.short	0x010a
        /*0a42*/ 	.byte	0xff
	.zero		1


	//   ....[149]....
        /*0a44*/ 	.word	0x000079c0
        /*0a48*/ 	.word	0x00000000
        /*0a4c*/ 	.word	0x00000000
        /*0a50*/ 	.short	0x010a
        /*0a52*/ 	.byte	0xff
	.zero		1


	//   ....[150]....
        /*0a54*/ 	.word	0x00007a10
        /*0a58*/ 	.word	0x00000000
        /*0a5c*/ 	.word	0x000001a0
        /*0a60*/ 	.short	0x010a
        /*0a62*/ 	.byte	0xff
	.zero		1


	//   ....[151]....
        /*0a64*/ 	.word	0x00007a70
        /*0a68*/ 	.word	0x00000000
        /*0a6c*/ 	.word	0x00000150
        /*0a70*/ 	.short	0x010a
        /*0a72*/ 	.byte	0xff
	.zero		1


	//   ....[152]....
        /*0a74*/ 	.word	0x00007ac0
        /*0a78*/ 	.word	0x00000000
        /*0a7c*/ 	.word	0x00000140
        /*0a80*/ 	.short	0x010a
        /*0a82*/ 	.byte	0xff
	.zero		1


	//   ....[153]....
        /*0a84*/ 	.word	0x00007b20
        /*0a88*/ 	.word	0x00000000
        /*0a8c*/ 	.word	0x00000150
        /*0a90*/ 	.short	0x010a
        /*0a92*/ 	.byte	0xff
	.zero		1


	//   ....[154]....
        /*0a94*/ 	.word	0x00007b80
        /*0a98*/ 	.word	0x00000004
        /*0a9c*/ 	.word	0x00000008
        /*0aa0*/ 	.short	0x010a
        /*0aa2*/ 	.byte	0xff
	.zero		1


	//   ....[155]....
        /*0aa4*/ 	.word	0x00007c60
        /*0aa8*/ 	.word	0x00000002
        /*0aac*/ 	.word	0x00000008
        /*0ab0*/ 	.short	0x010a
        /*0ab2*/ 	.byte	0xff
	.zero		1


	//   ....[156]....
        /*0ab4*/ 	.word	0x00007cb0
        /*0ab8*/ 	.word	0x00000000
        /*0abc*/ 	.word	0x00000140
        /*0ac0*/ 	.short	0x010a
        /*0ac2*/ 	.byte	0xff
	.zero		1


	//   ....[157]....
        /*0ac4*/ 	.word	0x00007d10
        /*0ac8*/ 	.word	0x00000000
        /*0acc*/ 	.word	0x00000180
        /*0ad0*/ 	.short	0x010a
        /*0ad2*/ 	.byte	0xff
	.zero		1


	//   ....[158]....
        /*0ad4*/ 	.word	0x00007d70
        /*0ad8*/ 	.word	0x00000000
        /*0adc*/ 	.word	0x00000000
        /*0ae0*/ 	.short	0x010a
        /*0ae2*/ 	.byte	0xff
	.zero		1


	//   ....[159]....
        /*0ae4*/ 	.word	0x00007dd0
        /*0ae8*/ 	.word	0x00000000
        /*0aec*/ 	.word	0x00000000
        /*0af0*/ 	.short	0x010a
        /*0af2*/ 	.byte	0xff
	.zero		1


	//   ....[160]....
        /*0af4*/ 	.word	0x00007e30
        /*0af8*/ 	.word	0x00000000
        /*0afc*/ 	.word	0x00000000
        /*0b00*/ 	.short	0x010a
        /*0b02*/ 	.byte	0xff
	.zero		1


	//   ....[161]....
        /*0b04*/ 	.word	0x00007e90
        /*0b08*/ 	.word	0x00000000
        /*0b0c*/ 	.word	0x00000000
        /*0b10*/ 	.short	0x010a
        /*0b12*/ 	.byte	0xff
	.zero		1


	//   ....[162]....
        /*0b14*/ 	.word	0x00007ef0
        /*0b18*/ 	.word	0x00000000
        /*0b1c*/ 	.word	0x000001c0
        /*0b20*/ 	.short	0x010a
        /*0b22*/ 	.byte	0xff
	.zero		1


	//   ....[163]....
        /*0b24*/ 	.word	0x00007f40
        /*0b28*/ 	.word	0x00000000
        /*0b2c*/ 	.word	0x00000140
        /*0b30*/ 	.short	0x010a
        /*0b32*/ 	.byte	0xff
	.zero		1


	//   ....[164]....
        /*0b34*/ 	.word	0x00007fa0
        /*0b38*/ 	.word	0x00000000
        /*0b3c*/ 	.word	0x00000138
        /*0b40*/ 	.short	0x010a
        /*0b42*/ 	.byte	0xff
	.zero		1


	//   ....[165]....
        /*0b44*/ 	.word	0x00008000
        /*0b48*/ 	.word	0x00000003
        /*0b4c*/ 	.word	0x00000128
        /*0b50*/ 	.short	0x010a
        /*0b52*/ 	.byte	0xff
	.zero		1


	//   ....[166]....
        /*0b54*/ 	.word	0x00008050
        /*0b58*/ 	.word	0x00000000
        /*0b5c*/ 	.word	0x00000140
        /*0b60*/ 	.short	0x010a
        /*0b62*/ 	.byte	0xff
	.zero		1


	//   ....[167]....
        /*0b64*/ 	.word	0x000080b0
        /*0b68*/ 	.word	0x00000000
        /*0b6c*/ 	.word	0x00000120
        /*0b70*/ 	.short	0x010a
        /*0b72*/ 	.byte	0xff
	.zero		1


	//   ....[168]....
        /*0b74*/ 	.word	0x00008100
        /*0b78*/ 	.word	0x00000071
        /*0b7c*/ 	.word	0x00000160
        /*0b80*/ 	.short	0x010a
        /*0b82*/ 	.byte	0xff
	.zero		1


	//----- nvinfo : EIATTR_NUM_MBARRIERS
	.align		4
.L_47:
        /*0b84*/ 	.byte	0x03, 0x38
        /*0b86*/ 	.short	0x0039


	//----- nvinfo : EIATTR_EXIT_INSTR_OFFSETS
	.align		4
        /*0b88*/ 	.byte	0x04, 0x1c
        /*0b8a*/ 	.short	(.L_49 - .L_48)


	//   ....[0]....
.L_48:
        /*0b8c*/ 	.word	0x000031a0


	//   ....[1]....
        /*0b90*/ 	.word	0x000036a0


	//   ....[2]....
        /*0b94*/ 	.word	0x00003700


	//   ....[3]....
        /*0b98*/ 	.word	0x00004a80


	//   ....[4]....
        /*0b9c*/ 	.word	0x000055b0


	//   ....[5]....
        /*0ba0*/ 	.word	0x000055f0


	//   ....[6]....
        /*0ba4*/ 	.word	0x00007240


	//----- nvinfo : EIATTR_MAX_THREADS
	.align		4
.L_49:
        /*0ba8*/ 	.byte	0x04, 0x05
        /*0baa*/ 	.short	(.L_51 - .L_50)
.L_50:
        /*0bac*/ 	.word	0x00000100
        /*0bb0*/ 	.word	0x00000001
        /*0bb4*/ 	.word	0x00000001


	//----- nvinfo : EIATTR_CRS_STACK_SIZE
	.align		4
.L_51:
        /*0bb8*/ 	.byte	0x04, 0x1e
        /*0bba*/ 	.short	(.L_53 - .L_52)
.L_52:
        /*0bbc*/ 	.word	0x00000000


	//----- nvinfo : EIATTR_CBANK_PARAM_SIZE
	.align		4
.L_53:
        /*0bc0*/ 	.byte	0x03, 0x19
        /*0bc2*/ 	.short	0x0800


	//----- nvinfo : EIATTR_PARAM_CBANK
	.align		4
        /*0bc4*/ 	.byte	0x04, 0x0a
        /*0bc6*/ 	.short	(.L_55 - .L_54)
	.align		4
.L_54:
        /*0bc8*/ 	.word	index@(.nv.constant0._ZN7cutlass13device_kernelINS_4gemm6kernel13GemmUniversalIN4cute5tupleIJiiiiEEENS1_10collective13CollectiveMmaINS1_35MainloopSm100TmaUmmaWarpSpecializedILi18ELi2ELi4ENS5_IJNS4_1CILi2EEENSA_ILi1EEESC_EEEEENS5_IJNSA_ILi128EEENSA_ILi64EEESF_EEENS_12float_e4m3_tENS5_IJlSC_lEEESI_SJ_NS4_8TiledMMAINS4_8MMA_AtomIJNS4_10MMA_TraitsINS4_25SM100_MMA_F8F6F4_2x1SM_SSEJSI_SI_fSF_SG_NS4_17integral_constantINS4_4UMMA5MajorELSQ_0EEESR_NSO_INSP_7ScaleInELSS_0EEEST_EEEEEENS4_6LayoutINS5_IJSC_SC_SC_EEENS5_IJNSA_ILi0EEESY_SY_EEEEENS5_IJNS4_10UnderscoreES11_S11_EEEEENS4_18SM100_TMA_2SM_LOADENS4_14ComposedLayoutINS4_7SwizzleILi3ELi4ELi3EEENS4_18smem_ptr_flag_bitsILi8EEENSW_INS5_IJNSA_ILi8EEESF_EEENS5_IJSF_SC_EEEEEEEvNS4_8identityES14_S1E_vS1F_EENS_8epilogue10collective18CollectiveEpilogueINS1H_23Sm100TmaWarpSpecializedILi1ELi1ELi32ELb0ELb0EEEJNS5_IJSG_SG_SF_EEENS5_IJNSW_ISG_SC_EES1N_EEESI_SJ_SI_SJ_NS1H_6fusion15FusionCallbacksIS1L_NS1P_17LinearCombinationISI_fSI_fLNS_15FloatRoundStyleE2EEES1M_S1O_JEEENS4_5SM1004TMEM4LOAD26SM100_TMEM_LOAD_32dp32b32xENS4_13SM90_TMA_LOADENS15_INS16_ILi2ELi4ELi3EEES19_NSW_INS5_IJS1A_SG_EEENS5_IJSG_SC_EEEEEEENS4_39AutoVectorizingCopyWithAssumedAlignmentILi128EEENS4_14SM90_TMA_STOREES24_S26_S26_EEEvvEEEEvNT_6ParamsE)
        /*0bcc*/ 	.short	0x0380
        /*0bce*/ 	.short	0x0800


	//----- nvinfo : EIATTR_SW_WAR
	.align		4
.L_55:
        /*0bd0*/ 	.byte	0x04, 0x36
        /*0bd2*/ 	.short	(.L_57 - .L_56)
.L_56:
        /*0bd4*/ 	.word	0x00000008
.L_57:


//--------------------- .nv.callgraph             --------------------------
	.section	.nv.callgraph,"",@"SHT_CUDA_CALLGRAPH"
	.align	4
	.sectionentsize	8
	.align		4
        /*0000*/ 	.word	0x00000000
	.align		4
        /*0004*/ 	.word	0xffffffff
	.align		4
        /*0008*/ 	.word	index@(_ZN7cutlass13device_kernelINS_4gemm6kernel13GemmUniversalIN4cute5tupleIJiiiiEEENS1_10collective13CollectiveMmaINS1_35MainloopSm100TmaUmmaWarpSpecializedILi18ELi2ELi4ENS5_IJNS4_1CILi2EEENSA_ILi1EEESC_EEEEENS5_IJNSA_ILi128EEENSA_ILi64EEESF_EEENS_12float_e4m3_tENS5_IJlSC_lEEESI_SJ_NS4_8TiledMMAINS4_8MMA_AtomIJNS4_10MMA_TraitsINS4_25SM100_MMA_F8F6F4_2x1SM_SSEJSI_SI_fSF_SG_NS4_17integral_constantINS4_4UMMA5MajorELSQ_0EEESR_NSO_INSP_7ScaleInELSS_0EEEST_EEEEEENS4_6LayoutINS5_IJSC_SC_SC_EEENS5_IJNSA_ILi0EEESY_SY_EEEEENS5_IJNS4_10UnderscoreES11_S11_EEEEENS4_18SM100_TMA_2SM_LOADENS4_14ComposedLayoutINS4_7SwizzleILi3ELi4ELi3EEENS4_18smem_ptr_flag_bitsILi8EEENSW_INS5_IJNSA_ILi8EEESF_EEENS5_IJSF_SC_EEEEEEEvNS4_8identityES14_S1E_vS1F_EENS_8epilogue10collective18CollectiveEpilogueINS1H_23Sm100TmaWarpSpecializedILi1ELi1ELi32ELb0ELb0EEEJNS5_IJSG_SG_SF_EEENS5_IJNSW_ISG_SC_EES1N_EEESI_SJ_SI_SJ_NS1H_6fusion15FusionCallbacksIS1L_NS1P_17LinearCombinationISI_fSI_fLNS_15FloatRoundStyleE2EEES1M_S1O_JEEENS4_5SM1004TMEM4LOAD26SM100_TMEM_LOAD_32dp32b32xENS4_13SM90_TMA_LOADENS15_INS16_ILi2ELi4ELi3EEES19_NSW_INS5_IJS1A_SG_EEENS5_IJSG_SC_EEEEEEENS4_39AutoVectorizingCopyWithAssumedAlignmentILi128EEENS4_14SM90_TMA_STOREES24_S26_S26_EEEvvEEEEvNT_6ParamsE)
	.align		4
        /*000c*/ 	.word	index@(__assertfail)
	.align		4
        /*0010*/ 	.word	0x00000000
	.align		4
        /*0014*/ 	.word	0xfffffffe
	.align		4
        /*0018*/ 	.word	0x00000000
	.align		4
        /*001c*/ 	.word	0xfffffffd
	.align		4
        /*0020*/ 	.word	0x00000000
	.align		4
        /*0024*/ 	.word	0xfffffffc


//--------------------- .nv.constant4             --------------------------
	.section	.nv.constant4,"a",@progbits
	.align	8
	.align		8
.nv.constant4:
        /*0000*/ 	.dword	__assertfail
	.align		8
        /*0008*/ 	.dword	__unnamed_1
	.align		8
        /*0010*/ 	.dword	__unnamed_2
	.align		8
        /*0018*/ 	.dword	_ZN40_INTERNAL_04b88190_4_k_cu_4fa8f81c_336594cuda3std3__45__cpo5beginE
	.align		8
        /*0020*/ 	.dword	_ZN40_INTERNAL_04b88190_4_k_cu_4fa8f81c_336594cuda3std3__45__cpo3endE
	.align		8
        /*0028*/ 	.dword	_ZN40_INTERNAL_04b88190_4_k_cu_4fa8f81c_336594cuda3std3__45__cpo6cbeginE
	.align		8
        /*0030*/ 	.dword	_ZN40_INTERNAL_04b88190_4_k_cu_4fa8f81c_336594cuda3std3__45__cpo4cendE
	.align		8
        /*0038*/ 	.dword	_ZN40_INTERNAL_04b88190_4_k_cu_4fa8f81c_336594cuda3std3__442_GLOBAL__N__04b88190_4_k_cu_4fa8f81c_336596ignoreE
	.align		8
        /*0040*/ 	.dword	_ZN40_INTERNAL_04b88190_4_k_cu_4fa8f81c_336594cuda3std3__419piecewise_constructE
	.align		8
        /*0048*/ 	.dword	_ZN40_INTERNAL_04b88190_4_k_cu_4fa8f81c_336594cuda3std3__48in_placeE
	.align		8
        /*0050*/ 	.dword	_ZN40_INTERNAL_04b88190_4_k_cu_4fa8f81c_336594cuda3std6ranges3__45__cpo4swapE
	.align		8
        /*0058*/ 	.dword	_ZN40_INTERNAL_04b88190_4_k_cu_4fa8f81c_336594cuda3std6ranges3__45__cpo9iter_moveE
	.align		8
        /*0060*/ 	.dword	_ZN40_INTERNAL_04b88190_4_k_cu_4fa8f81c_336594cute7productE
	.align		8
        /*0068*/ 	.dword	_ZN40_INTERNAL_04b88190_4_k_cu_4fa8f81c_336594cute1_E
	.align		8
        /*0070*/ 	.dword	$str$25
	.align		8
        /*0078*/ 	.dword	$str$26
	.align		8
        /*0080*/ 	.dword	$str$27
	.align		8
        /*0088*/ 	.dword	$str$28


//--------------------- .text._ZN7cutlass13device_kernelINS_4gemm6kernel13GemmUniversalIN4cute5tupleIJiiiiEEENS1_10collective13CollectiveMmaINS1_35MainloopSm100TmaUmmaWarpSpecializedILi18ELi2ELi4ENS5_IJNS4_1CILi2EEENSA_ILi1EEESC_EEEEENS5_IJNSA_ILi128EEENSA_ILi64EEESF_EEENS_12float_e4m3_tENS5_IJlSC_lEEESI_SJ_NS4_8TiledMMAINS4_8MMA_AtomIJNS4_10MMA_TraitsINS4_25SM100_MMA_F8F6F4_2x1SM_SSEJSI_SI_fSF_SG_NS4_17integral_constantINS4_4UMMA5MajorELSQ_0EEESR_NSO_INSP_7ScaleInELSS_0EEEST_EEEEEENS4_6LayoutINS5_IJSC_SC_SC_EEENS5_IJNSA_ILi0EEESY_SY_EEEEENS5_IJNS4_10UnderscoreES11_S11_EEEEENS4_18SM100_TMA_2SM_LOADENS4_14ComposedLayoutINS4_7SwizzleILi3ELi4ELi3EEENS4_18smem_ptr_flag_bitsILi8EEENSW_INS5_IJNSA_ILi8EEESF_EEENS5_IJSF_SC_EEEEEEEvNS4_8identityES14_S1E_vS1F_EENS_8epilogue10collective18CollectiveEpilogueINS1H_23Sm100TmaWarpSpecializedILi1ELi1ELi32ELb0ELb0EEEJNS5_IJSG_SG_SF_EEENS5_IJNSW_ISG_SC_EES1N_EEESI_SJ_SI_SJ_NS1H_6fusion15FusionCallbacksIS1L_NS1P_17LinearCombinationISI_fSI_fLNS_15FloatRoundStyleE2EEES1M_S1O_JEEENS4_5SM1004TMEM4LOAD26SM100_TMEM_LOAD_32dp32b32xENS4_13SM90_TMA_LOADENS15_INS16_ILi2ELi4ELi3EEES19_NSW_INS5_IJS1A_SG_EEENS5_IJSG_SC_EEEEEEENS4_39AutoVectorizingCopyWithAssumedAlignmentILi128EEENS4_14SM90_TMA_STOREES24_S26_S26_EEEvvEEEEvNT_6ParamsE --------------------------
	.section	.text._ZN7cutlass13device_kernelINS_4gemm6kernel13GemmUniversalIN4cute5tupleIJiiiiEEENS1_10collective13CollectiveMmaINS1_35MainloopSm100TmaUmmaWarpSpecializedILi18ELi2ELi4ENS5_IJNS4_1CILi2EEENSA_ILi1EEESC_EEEEENS5_IJNSA_ILi128EEENSA_ILi64EEESF_EEENS_12float_e4m3_tENS5_IJlSC_lEEESI_SJ_NS4_8TiledMMAINS4_8MMA_AtomIJNS4_10MMA_TraitsINS4_25SM100_MMA_F8F6F4_2x1SM_SSEJSI_SI_fSF_SG_NS4_17integral_constantINS4_4UMMA5MajorELSQ_0EEESR_NSO_INSP_7ScaleInELSS_0EEEST_EEEEEENS4_6LayoutINS5_IJSC_SC_SC_EEENS5_IJNSA_ILi0EEESY_SY_EEEEENS5_IJNS4_10UnderscoreES11_S11_EEEEENS4_18SM100_TMA_2SM_LOADENS4_14ComposedLayoutINS4_7SwizzleILi3ELi4ELi3EEENS4_18smem_ptr_flag_bitsILi8EEENSW_INS5_IJNSA_ILi8EEESF_EEENS5_IJSF_SC_EEEEEEEvNS4_8identityES14_S1E_vS1F_EENS_8epilogue10collective18CollectiveEpilogueINS1H_23Sm100TmaWarpSpecializedILi1ELi1ELi32ELb0ELb0EEEJNS5_IJSG_SG_SF_EEENS5_IJNSW_ISG_SC_EES1N_EEESI_SJ_SI_SJ_NS1H_6fusion15FusionCallbacksIS1L_NS1P_17LinearCombinationISI_fSI_fLNS_15FloatRoundStyleE2EEES1M_S1O_JEEENS4_5SM1004TMEM4LOAD26SM100_TMEM_LOAD_32dp32b32xENS4_13SM90_TMA_LOADENS15_INS16_ILi2ELi4ELi3EEES19_NSW_INS5_IJS1A_SG_EEENS5_IJSG_SC_EEEEEEENS4_39AutoVectorizingCopyWithAssumedAlignmentILi128EEENS4_14SM90_TMA_STOREES24_S26_S26_EEEvvEEEEvNT_6ParamsE,"ax",@progbits
	.align	128
.text._ZN7cutlass13device_kernelINS_4gemm6kernel13GemmUniversalIN4cute5tupleIJiiiiEEENS1_10collective13CollectiveMmaINS1_35MainloopSm100TmaUmmaWarpSpecializedILi18ELi2ELi4ENS5_IJNS4_1CILi2EEENSA_ILi1EEESC_EEEEENS5_IJNSA_ILi128EEENSA_ILi64EEESF_EEENS_12float_e4m3_tENS5_IJlSC_lEEESI_SJ_NS4_8TiledMMAINS4_8MMA_AtomIJNS4_10MMA_TraitsINS4_25SM100_MMA_F8F6F4_2x1SM_SSEJSI_SI_fSF_SG_NS4_17integral_constantINS4_4UMMA5MajorELSQ_0EEESR_NSO_INSP_7ScaleInELSS_0EEEST_EEEEEENS4_6LayoutINS5_IJSC_SC_SC_EEENS5_IJNSA_ILi0EEESY_SY_EEEEENS5_IJNS4_10UnderscoreES11_S11_EEEEENS4_18SM100_TMA_2SM_LOADENS4_14ComposedLayoutINS4_7SwizzleILi3ELi4ELi3EEENS4_18smem_ptr_flag_bitsILi8EEENSW_INS5_IJNSA_ILi8EEESF_EEENS5_IJSF_SC_EEEEEEEvNS4_8identityES14_S1E_vS1F_EENS_8epilogue10collective18CollectiveEpilogueINS1H_23Sm100TmaWarpSpecializedILi1ELi1ELi32ELb0ELb0EEEJNS5_IJSG_SG_SF_EEENS5_IJNSW_ISG_SC_EES1N_EEESI_SJ_SI_SJ_NS1H_6fusion15FusionCallbacksIS1L_NS1P_17LinearCombinationISI_fSI_fLNS_15FloatRoundStyleE2EEES1M_S1O_JEEENS4_5SM1004TMEM4LOAD26SM100_TMEM_LOAD_32dp32b32xENS4_13SM90_TMA_LOADENS15_INS16_ILi2ELi4ELi3EEES19_NSW_INS5_IJS1A_SG_EEENS5_IJSG_SC_EEEEEEENS4_39AutoVectorizingCopyWithAssumedAlignmentILi128EEENS4_14SM90_TMA_STOREES24_S26_S26_EEEvvEEEEvNT_6ParamsE:
        .type           _ZN7cutlass13device_kernelINS_4gemm6kernel13GemmUniversalIN4cute5tupleIJiiiiEEENS1_10collective13CollectiveMmaINS1_35MainloopSm100TmaUmmaWarpSpecializedILi18ELi2ELi4ENS5_IJNS4_1CILi2EEENSA_ILi1EEESC_EEEEENS5_IJNSA_ILi128EEENSA_ILi64EEESF_EEENS_12float_e4m3_tENS5_IJlSC_lEEESI_SJ_NS4_8TiledMMAINS4_8MMA_AtomIJNS4_10MMA_TraitsINS4_25SM100_MMA_F8F6F4_2x1SM_SSEJSI_SI_fSF_SG_NS4_17integral_constantINS4_4UMMA5MajorELSQ_0EEESR_NSO_INSP_7ScaleInELSS_0EEEST_EEEEEENS4_6LayoutINS5_IJSC_SC_SC_EEENS5_IJNSA_ILi0EEESY_SY_EEEEENS5_IJNS4_10UnderscoreES11_S11_EEEEENS4_18SM100_TMA_2SM_LOADENS4_14ComposedLayoutINS4_7SwizzleILi3ELi4ELi3EEENS4_18smem_ptr_flag_bitsILi8EEENSW_INS5_IJNSA_ILi8EEESF_EEENS5_IJSF_SC_EEEEEEEvNS4_8identityES14_S1E_vS1F_EENS_8epilogue10collective18CollectiveEpilogueINS1H_23Sm100TmaWarpSpecializedILi1ELi1ELi32ELb0ELb0EEEJNS5_IJSG_SG_SF_EEENS5_IJNSW_ISG_SC_EES1N_EEESI_SJ_SI_SJ_NS1H_6fusion15FusionCallbacksIS1L_NS1P_17LinearCombinationISI_fSI_fLNS_15FloatRoundStyleE2EEES1M_S1O_JEEENS4_5SM1004TMEM4LOAD26SM100_TMEM_LOAD_32dp32b32xENS4_13SM90_TMA_LOADENS15_INS16_ILi2ELi4ELi3EEES19_NSW_INS5_IJS1A_SG_EEENS5_IJSG_SC_EEEEEEENS4_39AutoVectorizingCopyWithAssumedAlignmentILi128EEENS4_14SM90_TMA_STOREES24_S26_S26_EEEvvEEEEvNT_6ParamsE,@function
        .size           _ZN7cutlass13device_kernelINS_4gemm6kernel13GemmUniversalIN4cute5tupleIJiiiiEEENS1_10collective13CollectiveMmaINS1_35MainloopSm100TmaUmmaWarpSpecializedILi18ELi2ELi4ENS5_IJNS4_1CILi2EEENSA_ILi1EEESC_EEEEENS5_IJNSA_ILi128EEENSA_ILi64EEESF_EEENS_12float_e4m3_tENS5_IJlSC_lEEESI_SJ_NS4_8TiledMMAINS4_8MMA_AtomIJNS4_10MMA_TraitsINS4_25SM100_MMA_F8F6F4_2x1SM_SSEJSI_SI_fSF_SG_NS4_17integral_constantINS4_4UMMA5MajorELSQ_0EEESR_NSO_INSP_7ScaleInELSS_0EEEST_EEEEEENS4_6LayoutINS5_IJSC_SC_SC_EEENS5_IJNSA_ILi0EEESY_SY_EEEEENS5_IJNS4_10UnderscoreES11_S11_EEEEENS4_18SM100_TMA_2SM_LOADENS4_14ComposedLayoutINS4_7SwizzleILi3ELi4ELi3EEENS4_18smem_ptr_flag_bitsILi8EEENSW_INS5_IJNSA_ILi8EEESF_EEENS5_IJSF_SC_EEEEEEEvNS4_8identityES14_S1E_vS1F_EENS_8epilogue10collective18CollectiveEpilogueINS1H_23Sm100TmaWarpSpecializedILi1ELi1ELi32ELb0ELb0EEEJNS5_IJSG_SG_SF_EEENS5_IJNSW_ISG_SC_EES1N_EEESI_SJ_SI_SJ_NS1H_6fusion15FusionCallbacksIS1L_NS1P_17LinearCombinationISI_fSI_fLNS_15FloatRoundStyleE2EEES1M_S1O_JEEENS4_5SM1004TMEM4LOAD26SM100_TMEM_LOAD_32dp32b32xENS4_13SM90_TMA_LOADENS15_INS16_ILi2ELi4ELi3EEES19_NSW_INS5_IJS1A_SG_EEENS5_IJSG_SC_EEEEEEENS4_39AutoVectorizingCopyWithAssumedAlignmentILi128EEENS4_14SM90_TMA_STOREES24_S26_S26_EEEvvEEEEvNT_6ParamsE,(.L_x_192 - _ZN7cutlass13device_kernelINS_4gemm6kernel13GemmUniversalIN4cute5tupleIJiiiiEEENS1_10collective13CollectiveMmaINS1_35MainloopSm100TmaUmmaWarpSpecializedILi18ELi2ELi4ENS5_IJNS4_1CILi2EEENSA_ILi1EEESC_EEEEENS5_IJNSA_ILi128EEENSA_ILi64EEESF_EEENS_12float_e4m3_tENS5_IJlSC_lEEESI_SJ_NS4_8TiledMMAINS4_8MMA_AtomIJNS4_10MMA_TraitsINS4_25SM100_MMA_F8F6F4_2x1SM_SSEJSI_SI_fSF_SG_NS4_17integral_constantINS4_4UMMA5MajorELSQ_0EEESR_NSO_INSP_7ScaleInELSS_0EEEST_EEEEEENS4_6LayoutINS5_IJSC_SC_SC_EEENS5_IJNSA_ILi0EEESY_SY_EEEEENS5_IJNS4_10UnderscoreES11_S11_EEEEENS4_18SM100_TMA_2SM_LOADENS4_14ComposedLayoutINS4_7SwizzleILi3ELi4ELi3EEENS4_18smem_ptr_flag_bitsILi8EEENSW_INS5_IJNSA_ILi8EEESF_EEENS5_IJSF_SC_EEEEEEEvNS4_8identityES14_S1E_vS1F_EENS_8epilogue10collective18CollectiveEpilogueINS1H_23Sm100TmaWarpSpecializedILi1ELi1ELi32ELb0ELb0EEEJNS5_IJSG_SG_SF_EEENS5_IJNSW_ISG_SC_EES1N_EEESI_SJ_SI_SJ_NS1H_6fusion15FusionCallbacksIS1L_NS1P_17LinearCombinationISI_fSI_fLNS_15FloatRoundStyleE2EEES1M_S1O_JEEENS4_5SM1004TMEM4LOAD26SM100_TMEM_LOAD_32dp32b32xENS4_13SM90_TMA_LOADENS15_INS16_ILi2ELi4ELi3EEES19_NSW_INS5_IJS1A_SG_EEENS5_IJSG_SC_EEEEEEENS4_39AutoVectorizingCopyWithAssumedAlignmentILi128EEENS4_14SM90_TMA_STOREES24_S26_S26_EEEvvEEEEvNT_6ParamsE)
        .other          _ZN7cutlass13device_kernelINS_4gemm6kernel13GemmUniversalIN4cute5tupleIJiiiiEEENS1_10collective13CollectiveMmaINS1_35MainloopSm100TmaUmmaWarpSpecializedILi18ELi2ELi4ENS5_IJNS4_1CILi2EEENSA_ILi1EEESC_EEEEENS5_IJNSA_ILi128EEENSA_ILi64EEESF_EEENS_12float_e4m3_tENS5_IJlSC_lEEESI_SJ_NS4_8TiledMMAINS4_8MMA_AtomIJNS4_10MMA_TraitsINS4_25SM100_MMA_F8F6F4_2x1SM_SSEJSI_SI_fSF_SG_NS4_17integral_constantINS4_4UMMA5MajorELSQ_0EEESR_NSO_INSP_7ScaleInELSS_0EEEST_EEEEEENS4_6LayoutINS5_IJSC_SC_SC_EEENS5_IJNSA_ILi0EEESY_SY_EEEEENS5_IJNS4_10UnderscoreES11_S11_EEEEENS4_18SM100_TMA_2SM_LOADENS4_14ComposedLayoutINS4_7SwizzleILi3ELi4ELi3EEENS4_18smem_ptr_flag_bitsILi8EEENSW_INS5_IJNSA_ILi8EEESF_EEENS5_IJSF_SC_EEEEEEEvNS4_8identityES14_S1E_vS1F_EENS_8epilogue10collective18CollectiveEpilogueINS1H_23Sm100TmaWarpSpecializedILi1ELi1ELi32ELb0ELb0EEEJNS5_IJSG_SG_SF_EEENS5_IJNSW_ISG_SC_EES1N_EEESI_SJ_SI_SJ_NS1H_6fusion15FusionCallbacksIS1L_NS1P_17LinearCombinationISI_fSI_fLNS_15FloatRoundStyleE2EEES1M_S1O_JEEENS4_5SM1004TMEM4LOAD26SM100_TMEM_LOAD_32dp32b32xENS4_13SM90_TMA_LOADENS15_INS16_ILi2ELi4ELi3EEES19_NSW_INS5_IJS1A_SG_EEENS5_IJSG_SC_EEEEEEENS4_39AutoVectorizingCopyWithAssumedAlignmentILi128EEENS4_14SM90_TMA_STOREES24_S26_S26_EEEvvEEEEvNT_6ParamsE,@"STO_CUDA_ENTRY STV_DEFAULT"
_ZN7cutlass13device_kernelINS_4gemm6kernel13GemmUniversalIN4cute5tupleIJiiiiEEENS1_10collective13CollectiveMmaINS1_35MainloopSm100TmaUmmaWarpSpecializedILi18ELi2ELi4ENS5_IJNS4_1CILi2EEENSA_ILi1EEESC_EEEEENS5_IJNSA_ILi128EEENSA_ILi64EEESF_EEENS_12float_e4m3_tENS5_IJlSC_lEEESI_SJ_NS4_8TiledMMAINS4_8MMA_AtomIJNS4_10MMA_TraitsINS4_25SM100_MMA_F8F6F4_2x1SM_SSEJSI_SI_fSF_SG_NS4_17integral_constantINS4_4UMMA5MajorELSQ_0EEESR_NSO_INSP_7ScaleInELSS_0EEEST_EEEEEENS4_6LayoutINS5_IJSC_SC_SC_EEENS5_IJNSA_ILi0EEESY_SY_EEEEENS5_IJNS4_10UnderscoreES11_S11_EEEEENS4_18SM100_TMA_2SM_LOADENS4_14ComposedLayoutINS4_7SwizzleILi3ELi4ELi3EEENS4_18smem_ptr_flag_bitsILi8EEENSW_INS5_IJNSA_ILi8EEESF_EEENS5_IJSF_SC_EEEEEEEvNS4_8identityES14_S1E_vS1F_EENS_8epilogue10collective18CollectiveEpilogueINS1H_23Sm100TmaWarpSpecializedILi1ELi1ELi32ELb0ELb0EEEJNS5_IJSG_SG_SF_EEENS5_IJNSW_ISG_SC_EES1N_EEESI_SJ_SI_SJ_NS1H_6fusion15FusionCallbacksIS1L_NS1P_17LinearCombinationISI_fSI_fLNS_15FloatRoundStyleE2EEES1M_S1O_JEEENS4_5SM1004TMEM4LOAD26SM100_TMEM_LOAD_32dp32b32xENS4_13SM90_TMA_LOADENS15_INS16_ILi2ELi4ELi3EEES19_NSW_INS5_IJS1A_SG_EEENS5_IJSG_SC_EEEEEEENS4_39AutoVectorizingCopyWithAssumedAlignmentILi128EEENS4_14SM90_TMA_STOREES24_S26_S26_EEEvvEEEEvNT_6ParamsE:
[----:B------:R-:W1:Y:S01]  /*0000*/  LDC R1, c[0x0][0x37c] ;  /* 0x0000df00ff017b82 */ /* 0x000e620000000800 */
[----:B------:R-:W2:Y:S01]  /*0010*/  S2R R103, SR_TID.X ;  /* 0x0000000000677919 */ /* 0x000ea20000002100 */
[----:B------:R-:W3:Y:S06]  /*0020*/  LDCU.64 UR6, c[0x0][0x890] ;  /* 0x00011200ff0677ac */ /* 0x000eec0008000a00 */
[----:B------:R-:W4:Y:S01]  /*0030*/  S2UR UR37, SR_CgaCtaId ;  /* 0x00000000002579c3 */ /* 0x000f220000008800 */
[----:B------:R-:W-:Y:S02]  /*0040*/  PRMT R95, RZ, 0x7610, R95 ;  /* 0x00007610ff5f7816 */ /* 0x000fe4000000005f */
[----:B------:R-:W-:Y:S01]  /*0050*/  ELECT P1, URZ, PT ;  /* 0x0000000000ff782f */ /* 0x000fe20003820000 */
[----:B------:R-:W1:Y:S01]  /*0060*/  LDCU.64 UR40, c[0x0][0x358] ;  /* 0x00006b00ff2877ac */ /* 0x000e620008000a00 */
[----:B---3--:R-:W-:-:S04]  /*0070*/  UISETP.NE.U32.AND UP0, UPT, UR6, URZ, UPT ;  /* 0x000000ff0600728c */ /* 0x008fc8000bf05070 */
[----:B------:R-:W-:Y:S02]  /*0080*/  UISETP.NE.AND.EX UP0, UPT, UR7, URZ, UPT, UP0 ;  /* 0x000000ff0700728c */ /* 0x000fe4000bf05300 */
[----:B----4-:R-:W-:Y:S02]  /*0090*/  ULOP3.LUT UR5, UR37, 0x1, URZ, 0xc0, !UPT ;  /* 0x0000000125057892 */ /* 0x010fe4000f8ec0ff */
[----:B------:R-:W-:Y:S01]  /*00a0*/  ULOP3.LUT UR4, UR37, 0x1, URZ, 0x3c, !UPT ;  /* 0x0000000125047892 */ /* 0x000fe2000f8e3cff */
[----:B--2---:R-:W-:-:S05]  /*00b0*/  SHF.R.U32.HI R106, RZ, 0x5, R103 ;  /* 0x00000005ff6a7819 */ /* 0x004fca0000011667 */
[----:B------:R-:W2:Y:S02]  /*00c0*/  SHFL.IDX PT, R0, R106, RZ, 0x1f ;  /* 0x00001fff6a007589 */ /* 0x000ea400000e0000 */
[----:B--2---:R-:W-:Y:S01]  /*00d0*/  R2UR UR10, R0 ;  /* 0x00000000000a72ca */ /* 0x004fe200000e0000 */
[----:B-1----:R-:W-:-:S14]  /*00e0*/  BRA.U UP0, `(.L_x_0) ;  /* 0x00000001002c7547 */ /* 0x002fdc000b800000 */
[----:B------:R-:W1:Y:S02]  /*00f0*/  LDCU.64 UR8, c[0x0][0x888] ;  /* 0x00011100ff0877ac */ /* 0x000e640008000a00 */
[----:B-1----:R-:W-:-:S04]  /*0100*/  UISETP.NE.U32.AND UP0, UPT, UR8, URZ, UPT ;  /* 0x000000ff0800728c */ /* 0x002fc8000bf05070 */
[----:B------:R-:W-:-:S09]  /*0110*/  UISETP.NE.AND.EX UP0, UPT, UR9, URZ, UPT, UP0 ;  /* 0x000000ff0900728c */ /* 0x000fd2000bf05300 */
[----:B------:R-:W-:Y:S05]  /*0120*/  BRA.U !UP0, `(.L_x_1) ;  /* 0x0000000108107547 */ /* 0x000fea000b800000 */
[----:B------:R-:W1:Y:S02]  /*0130*/  LDC.64 R2, c[0x0][0x888] ;  /* 0x00022200ff027b82 */ /* 0x000e640000000a00 */
[----:B-1----:R1:W5:Y:S01]  /*0140*/  LDG.E R49, desc[UR40][R2.64] ;  /* 0x0000002802317981 */ /* 0x002362000c1e1900 */
[----:B------:R-:W-:Y:S01]  /*0150*/  HFMA2 R95, -RZ, RZ, 0, 5.9604644775390625e-08 ;  /* 0x00000001ff5f7431 */ /* 0x000fe200000001ff */
[----:B------:R-:W-:Y:S05]  /*0160*/  BRA `(.L_x_0) ;  /* 0x00000000000c7947 */ /* 0x000fea0003800000 */
.L_x_1:
[----:B------:R-:W1:Y:S01]  /*0170*/  LDCU UR8, c[0x0][0x880] ;  /* 0x00011000ff0877ac */ /* 0x000e620008000800 */
[----:B------:R-:W-:Y:S01]  /*0180*/  HFMA2 R95, -RZ, RZ, 0, 5.9604644775390625e-08 ;  /* 0x00000001ff5f7431 */ /* 0x000fe200000001ff */
[----:B-1----:R-:W-:-:S07]  /*0190*/  MOV R49, UR8 ;  /* 0x0000000800317c02 */ /* 0x002fce0008000f00 */
.L_x_0:
[----:B------:R-:W2:Y:S02]  /*01a0*/  LDCU.64 UR8, c[0x0][0x8b0] ;  /* 0x00011600ff0877ac */ /* 0x000ea40008000a00 */
[----:B--2---:R-:W-:-:S04]  /*01b0*/  UISETP.NE.U32.AND UP0, UPT, UR8, URZ, UPT ;  /* 0x000000ff0800728c */ /* 0x004fc8000bf05070 */
[----:B------:R-:W-:-:S09]  /*01c0*/  UISETP.NE.AND.EX UP0, UPT, UR9, URZ, UPT, UP0 ;  /* 0x000000ff0900728c */ /* 0x000fd2000bf05300 */
[----:B------:R-:W-:Y:S05]  /*01d0*/  BRA.U UP0, `(.L_x_2) ;  /* 0x0000000100247547 */ /* 0x000fea000b800000 */
[----:B------:R-:W2:Y:S02]  /*01e0*/  LDCU.64 UR8, c[0x0][0x8a8] ;  /* 0x00011500ff0877ac */ /* 0x000ea40008000a00 */
[----:B--2---:R-:W-:-:S04]  /*01f0*/  UISETP.NE.U32.AND UP0, UPT, UR8, URZ, UPT ;  /* 0x000000ff0800728c */ /* 0x004fc8000bf05070 */
[----:B------:R-:W-:-:S09]  /*0200*/  UISETP.NE.AND.EX UP0, UPT, UR9, URZ, UPT, UP0 ;  /* 0x000000ff0900728c */ /* 0x000fd2000bf05300 */
[----:B------:R-:W-:Y:S05]  /*0210*/  BRA.U !UP0, `(.L_x_3) ;  /* 0x00000001080c7547 */ /* 0x000fea000b800000 */
[----:B------:R-:W2:Y:S02]  /*0220*/  LDC.64 R46, c[0x0][0x8a8] ;  /* 0x00022a00ff2e7b82 */ /* 0x000ea40000000a00 */
[----:B--2---:R2:W5:Y:S01]  /*0230*/  LDG.E R46, desc[UR40][R46.64] ;  /* 0x000000282e2e7981 */ /* 0x004562000c1e1900 */
[----:B------:R-:W-:Y:S05]  /*0240*/  BRA `(.L_x_2) ;  /* 0x0000000000087947 */ /* 0x000fea0003800000 */
.L_x_3:
[----:B------:R-:W2:Y:S02]  /*0250*/  LDCU UR8, c[0x0][0x8a0] ;  /* 0x00011400ff0877ac */ /* 0x000ea40008000800 */
[----:B--2---:R-:W-:Y:S02]  /*0260*/  MOV R46, UR8 ;  /* 0x00000008002e7c02 */ /* 0x004fe40008000f00 */
.L_x_2:
[----:B------:R-:W-:Y:S01]  /*0270*/  IMAD.U32 R0, RZ, RZ, UR10 ;  /* 0x0000000aff007e24 */ /* 0x000fe2000f8e00ff */
[----:B------:R-:W-:Y:S04]  /*0280*/  BSSY.RECONVERGENT B0, `(.L_x_4) ;  /* 0x000000c000007945 */ /* 0x000fe80003800200 */
[C---:B------:R-:W-:Y:S02]  /*0290*/  ISETP.NE.OR P2, PT, R0.reuse, 0x1, !P1 ;  /* 0x000000010000780c */ /* 0x040fe40004f45670 */
[----:B------:R-:W-:-:S11]  /*02a0*/  ISETP.NE.OR P0, PT, R0, 0x3, !P1 ;  /* 0x000000030000780c */ /* 0x000fd60004f05670 */
[----:B------:R-:W-:Y:S05]  /*02b0*/  @P2 BRA `(.L_x_5) ;  /* 0x0000000000202947 */ /* 0x000fea0003800000 */
[----:B------:R-:W3:Y:S02]  /*02c0*/  LDCU.64 UR8, c[0x0][0x348] ;  /* 0x00006900ff0877ac */ /* 0x000ee40008000a00 */
[----:B---3--:R-:W-:Y:S02]  /*02d0*/  UIADD3 UR12, UP1, UPT, UR8, 0x80, URZ ;  /* 0x00000080080c7890 */ /* 0x008fe4000ff3e0ff */
[----:B------:R-:W-:Y:S02]  /*02e0*/  UIADD3 UR8, UP0, UPT, UR8, 0x180, URZ ;  /* 0x0000018008087890 */ /* 0x000fe4000ff1e0ff */
[----:B------:R-:W-:Y:S02]  /*02f0*/  UIADD3.X UR13, UPT, UPT, URZ, UR9, URZ, UP1, !UPT ;  /* 0x00000009ff0d7290 */ /* 0x000fe40008ffe4ff */
[----:B------:R-:W-:-:S07]  /*0300*/  UIADD3.X UR9, UPT, UPT, URZ, UR9, URZ, UP0, !UPT ;  /* 0x00000009ff097290 */ /* 0x000fce00087fe4ff */
[----:B------:R3:W-:Y:S02]  /*0310*/  UTMACCTL.PF [UR12] ;  /* 0x000000000c0079b9 */ /* 0x0007e40008040000 */
[----:B------:R3:W-:Y:S02]  /*0320*/  UTMACCTL.PF [UR8] ;  /* 0x00000000080079b9 */ /* 0x0007e40008040000 */
[----:B---3--:R-:W-:Y:S01]  /*0330*/  NOP ;  /* 0x0000000000007918 */ /* 0x008fe20000000000 */
.L_x_5:
[----:B------:R-:W-:Y:S05]  /*0340*/  BSYNC.RECONVERGENT B0 ;  /* 0x0000000000007941 */ /* 0x000fea0003800200 */
.L_x_4:
[----:B------:R-:W-:Y:S04]  /*0350*/  BSSY.RECONVERGENT B0, `(.L_x_6) ;  /* 0x000000a000007945 */ /* 0x000fe80003800200 */
        /* <DEDUP_REMOVED lines=9> */
.L_x_7:
[----:B------:R-:W-:Y:S05]  /*03f0*/  BSYNC.RECONVERGENT B0 ;  /* 0x0000000000007941 */ /* 0x000fea0003800200 */
.L_x_6:
[----:B------:R-:W3:Y:S01]  /*0400*/  LDCU.64 UR8, c[0x0][0x888] ;  /* 0x00011100ff0877ac */ /* 0x000ee20008000a00 */
[----:B------:R-:W-:Y:S02]  /*0410*/  UISETP.EQ.U32.AND UP1, UPT, UR6, URZ, UPT ;  /* 0x000000ff0600728c */ /* 0x000fe4000bf22070 */
[----:B------:R-:W-:Y:S02]  /*0420*/  UPLOP3.LUT UP5, UPT, UPT, UPT, UPT, 0x80, 0x8 ;  /* 0x000000000008789c */ /* 0x000fe40003faf070 */
[----:B---3--:R-:W-:-:S04]  /*0430*/  UISETP.NE.U32.AND UP0, UPT, UR8, URZ, UPT ;  /* 0x000000ff0800728c */ /* 0x008fc8000bf05070 */
[----:B------:R-:W-:-:S04]  /*0440*/  UISETP.NE.AND.EX UP0, UPT, UR9, URZ, UPT, UP0 ;  /* 0x000000ff0900728c */ /* 0x000fc8000bf05300 */
[----:B------:R-:W-:-:S04]  /*0450*/  UISETP.EQ.OR.EX UP2, UPT, UR7, URZ, !UP0, UP1 ;  /* 0x000000ff0700728c */ /* 0x000fc8000c742710 */
[----:B------:R-:W-:-:S05]  /*0460*/  UP2UR UR44, UPR, URZ, 0x4 ;  /* 0x00000004ff2c7883 */ /* 0x000fca0008000000 */
[----:B------:R-:W-:Y:S07]  /*0470*/  BRA.U !UP2, `(.L_x_8) ;  /* 0x000000010a207547 */ /* 0x000fee000b800000 */
[----:B------:R-:W-:Y:S01]  /*0480*/  UISETP.NE.U32.AND UP2, UPT, UR6, URZ, UPT ;  /* 0x000000ff0600728c */ /* 0x000fe2000bf45070 */
[----:B-----5:R-:W-:Y:S01]  /*0490*/  FSETP.NEU.AND P0, PT, R49, RZ, PT ;  /* 0x000000ff3100720b */ /* 0x020fe20003f0d000 */
[----:B------:R-:W-:Y:S02]  /*04a0*/  USEL UR6, URZ, 0xffffffff, UP0 ;  /* 0xffffffffff067887 */ /* 0x000fe40008000000 */
[----:B------:R-:W-:-:S10]  /*04b0*/  UISETP.NE.AND.EX UP2, UPT, UR7, URZ, UPT, UP2 ;  /* 0x000000ff0700728c */ /* 0x000fd4000bf45320 */
[----:B------:R-:W-:Y:S01]  /*04c0*/  VOTEU.ANY UP1, P0 ;  /* 0x0000000000ff7886 */ /* 0x000fe20000020100 */
[----:B------:R-:W-:-:S04]  /*04d0*/  @!UP2 USEL UR6, URZ, 0xffffffff, UP1 ;  /* 0xffffffffff06a887 */ /* 0x000fc80008800000 */
[----:B------:R-:W-:-:S04]  /*04e0*/  ULOP3.LUT UR6, UR6, 0x1, URZ, 0xc0, !UPT ;  /* 0x0000000106067892 */ /* 0x000fc8000f8ec0ff */
[----:B------:R-:W-:-:S11]  /*04f0*/  UISETP.NE.U32.AND UP5, UPT, UR6, 0x1, UPT ;  /* 0x000000010600788c */ /* 0x000fd6000bfa5070 */
.L_x_8:
[----:B------:R-:W3:Y:S01]  /*0500*/  SHFL.IDX PT, R0, R106, RZ, 0x1f ;  /* 0x00001fff6a007589 */ /* 0x000ee200000e0000 */
[----:B------:R-:W-:-:S04]  /*0510*/  UISETP.NE.AND UP1, UPT, UR10, 0x2, UPT ;  /* 0x000000020a00788c */ /* 0x000fc8000bf25270 */
[----:B------:R-:W-:Y:S02]  /*0520*/  UISETP.EQ.AND UP2, UPT, UR5, URZ, !UP1 ;  /* 0x000000ff0500728c */ /* 0x000fe4000cf42270 */
[----:B------:R-:W-:-:S04]  /*0530*/  USEL UR7, URZ, 0x1, UP1 ;  /* 0x00000001ff077887 */ /* 0x000fc80008800000 */
[----:B------:R-:W-:Y:S02]  /*0540*/  PLOP3.LUT P5, PT, P1, PT, UP2, 0x80, 0x8 ;  /* 0x000000000008781c */ /* 0x000fe40000faf028 */
[----:B---3--:R-:W-:-:S13]  /*0550*/  ISETP.NE.AND P0, PT, R0, RZ, PT ;  /* 0x000000ff0000720c */ /* 0x008fda0003f05270 */
[----:B------:R-:W-:Y:S05]  /*0560*/  @P0 BRA `(.L_x_9) ;  /* 0x0000000000c00947 */ /* 0x000fea0003800000 */
[----:B------:R-:W-:Y:S01]  /*0570*/  ELECT P0, URZ, PT ;  /* 0x0000000000ff782f */ /* 0x000fe20003800000 */
[----:B------:R-:W-:-:S12]  /*0580*/  BSSY.RECONVERGENT B0, `(.L_x_9) ;  /* 0x000002e000007945 */ /* 0x000fd80003800200 */
[----:B------:R-:W-:Y:S05]  /*0590*/  @!P0 BRA `(.L_x_10) ;  /* 0x0000000000b08947 */ /* 0x000fea0003800000 */
[----:B------:R-:W-:Y:S01]  /*05a0*/  UMOV UR8, 0x400 ;  /* 0x0000040000087882 */ /* 0x000fe20000000000 */
[----:B------:R-:W-:Y:S01]  /*05b0*/  UMOV UR6, 0x1 ;  /* 0x0000000100067882 */ /* 0x000fe20000000000 */
[----:B------:R-:W-:Y:S02]  /*05c0*/  ULEA UR8, UR37, UR8, 0x18 ;  /* 0x0000000825087291 */ /* 0x000fe4000f8ec0ff */
[----:B------:R-:W-:-:S04]  /*05d0*/  UIADD3 UR12, UPT, UPT, -UR6, 0x100000, URZ ;  /* 0x00100000060c7890 */ /* 0x000fc8000fffe1ff */
[----:B------:R-:W-:Y:S02]  /*05e0*/  USHF.L.U32 UR13, UR12, 0xb, URZ ;  /* 0x0000000b0c0d7899 */ /* 0x000fe400080006ff */
[----:B------:R-:W-:Y:S01]  /*05f0*/  USHF.L.U32 UR12, UR12, 0x1, URZ ;  /* 0x000000010c0c7899 */ /* 0x000fe200080006ff */
[----:B------:R-:W3:Y:S11]  /*0600*/  FENCE.VIEW.ASYNC.S ;  /* 0x00000000000073c6 */ /* 0x000ef60000000000 */
[----:B---3--:R3:W4:Y:S01]  /*0610*/  SYNCS.EXCH.64 URZ, [UR8], UR12 ;  /* 0x0000000c08ff75b2 */ /* 0x0087220008000100 */
[----:B------:R3:W1:Y:S01]  /*0620*/  SYNCS.EXCH.64 URZ, [UR8+0x90], UR12 ;  /* 0x0000900c08ff75b2 */ /* 0x0006620008000100 */
        /* <DEDUP_REMOVED lines=33> */
[----:B------:R3:W1:Y:S02]  /*0840*/  SYNCS.EXCH.64 URZ, [UR8+0x118], UR12 ;  /* 0x0001180c08ff75b2 */ /* 0x0006640008000100 */
[----:B---34-:R-:W-:Y:S01]  /*0850*/  NOP ;  /* 0x0000000000007918 */ /* 0x018fe20000000000 */
.L_x_10:
[----:B------:R-:W-:Y:S05]  /*0860*/  BSYNC.RECONVERGENT B0 ;  /* 0x0000000000007941 */ /* 0x000fea0003800200 */
.L_x_9:
[----:B------:R-:W3:Y:S01]  /*0870*/  SHFL.IDX PT, R0, R106, RZ, 0x1f ;  /* 0x00001fff6a007589 */ /* 0x000ee200000e0000 */
[----:B------:R-:W-:Y:S01]  /*0880*/  NOP ;  /* 0x0000000000007918 */ /* 0x000fe20000000000 */
[----:B---3--:R-:W-:-:S13]  /*0890*/  ISETP.NE.AND P0, PT, R0, 0x1, PT ;  /* 0x000000010000780c */ /* 0x008fda0003f05270 */
[----:B------:R-:W-:Y:S05]  /*08a0*/  @P0 BRA `(.L_x_11) ;  /* 0x00000000003c0947 */ /* 0x000fea0003800000 */
[----:B------:R-:W-:Y:S01]  /*08b0*/  UMOV UR9, 0x400 ;  /* 0x0000040000097882 */ /* 0x000fe20000000000 */
[----:B------:R-:W-:Y:S01]  /*08c0*/  UMOV UR8, 0x20 ;  /* 0x0000002000087882 */ /* 0x000fe20000000000 */
[----:B------:R-:W-:Y:S01]  /*08d0*/  UMOV UR6, 0x80 ;  /* 0x0000008000067882 */ /* 0x000fe20000000000 */
[----:B------:R-:W-:Y:S02]  /*08e0*/  ULEA UR9, UR37, UR9, 0x18 ;  /* 0x0000000925097291 */ /* 0x000fe4000f8ec0ff */
[----:B------:R-:W-:-:S04]  /*08f0*/  UIADD3 UR12, UPT, UPT, -UR8, 0x100000, URZ ;  /* 0x00100000080c7890 */ /* 0x000fc8000fffe1ff */
[----:B------:R-:W-:Y:S02]  /*0900*/  USHF.L.U32 UR13, UR12, 0xb, URZ ;  /* 0x0000000b0c0d7899 */ /* 0x000fe400080006ff */
[----:B------:R-:W-:Y:S02]  /*0910*/  USHF.L.U32 UR12, UR12, 0x1, URZ ;  /* 0x000000010c0c7899 */ /* 0x000fe400080006ff */
[----:B------:R-:W-:-:S04]  /*0920*/  UIADD3 UR14, UPT, UPT, -UR6, 0x100000, URZ ;  /* 0x00100000060e7890 */ /* 0x000fc8000fffe1ff */
[----:B------:R-:W-:Y:S02]  /*0930*/  USHF.L.U32 UR15, UR14, 0xb, URZ ;  /* 0x0000000b0e0f7899 */ /* 0x000fe400080006ff */
[----:B------:R-:W-:Y:S01]  /*0940*/  USHF.L.U32 UR14, UR14, 0x1, URZ ;  /* 0x000000010e0e7899 */ /* 0x000fe200080006ff */
[----:B------:R-:W-:Y:S01]  /*0950*/  ELECT P0, URZ, PT ;  /* 0x0000000000ff782f */ /* 0x000fe20003800000 */
[----:B------:R-:W3:Y:S02]  /*0960*/  FENCE.VIEW.ASYNC.S ;  /* 0x00000000000073c6 */ /* 0x000ee40000000000 */
[----:B---3--:R3:W4:Y:S08]  /*0970*/  SYNCS.EXCH.64 URZ, [UR9+0x120], UR12 ;  /* 0x0001200c09ff75b2 */ /* 0x0087300008000100 */
[----:B------:R3:W1:Y:S01]  /*0980*/  SYNCS.EXCH.64 URZ, [UR9+0x128], UR14 ;  /* 0x0001280e09ff75b2 */ /* 0x0006620008000100 */
[----:B------:R-:W-:Y:S01]  /*0990*/  NOP ;  /* 0x0000000000007918 */ /* 0x000fe20000000000 */
.L_x_11:
[----:B------:R-:W2:Y:S01]  /*09a0*/  SHFL.IDX PT, R0, R106, RZ, 0x1f ;  /* 0x00001fff6a007589 */ /* 0x000ea200000e0000 */
[----:B------:R-:W-:Y:S01]  /*09b0*/  NOP ;  /* 0x0000000000007918 */ /* 0x000fe20000000000 */
[----:B--2---:R-:W-:-:S13]  /*09c0*/  ISETP.NE.AND P0, PT, R0, 0x3, PT ;  /* 0x000000030000780c */ /* 0x004fda0003f05270 */
[----:B------:R-:W-:Y:S05]  /*09d0*/  @P0 BRA `(.L_x_12) ;  /* 0x00000000002c0947 */ /* 0x000fea0003800000 */
[----:B------:R-:W-:Y:S01]  /*09e0*/  UMOV UR8, 0x400 ;  /* 0x0000040000087882 */ /* 0x000fe20000000000 */
[----:B------:R-:W-:Y:S01]  /*09f0*/  UMOV UR6, 0x20 ;  /* 0x0000002000067882 */ /* 0x000fe20000000000 */
[----:B------:R-:W-:Y:S02]  /*0a00*/  ULEA UR8, UR37, UR8, 0x18 ;  /* 0x0000000825087291 */ /* 0x000fe4000f8ec0ff */
[----:B---3--:R-:W-:-:S04]  /*0a10*/  UIADD3 UR12, UPT, UPT, -UR6, 0x100000, URZ ;  /* 0x00100000060c7890 */ /* 0x008fc8000fffe1ff */
[----:B------:R-:W-:Y:S02]  /*0a20*/  USHF.L.U32 UR13, UR12, 0xb, URZ ;  /* 0x0000000b0c0d7899 */ /* 0x000fe400080006ff */
[----:B------:R-:W-:Y:S01]  /*0a30*/  USHF.L.U32 UR12, UR12, 0x1, URZ ;  /* 0x000000010c0c7899 */ /* 0x000fe200080006ff */
[----:B------:R-:W-:Y:S01]  /*0a40*/  ELECT P0, URZ, PT ;  /* 0x0000000000ff782f */ /* 0x000fe20003800000 */
[----:B------:R-:W2:Y:S10]  /*0a50*/  FENCE.VIEW.ASYNC.S ;  /* 0x00000000000073c6 */ /* 0x000eb40000000000 */
[----:B--2---:R2:W3:Y:S01]  /*0a60*/  SYNCS.EXCH.64 URZ, [UR8+0x130], UR12 ;  /* 0x0001300c08ff75b2 */ /* 0x0044e20008000100 */
[----:B------:R2:W1:Y:S01]  /*0a70*/  SYNCS.EXCH.64 URZ, [UR8+0x138], UR12 ;  /* 0x0001380c08ff75b2 */ /* 0x0004620008000100 */
[----:B------:R-:W-:Y:S01]  /*0a80*/  NOP ;  /* 0x0000000000007918 */ /* 0x000fe20000000000 */
.L_x_12:
[----:B------:R-:W4:Y:S01]  /*0a90*/  SHFL.IDX PT, R0, R106, RZ, 0x1f ;  /* 0x00001fff6a007589 */ /* 0x000f2200000e0000 */
[----:B------:R-:W-:Y:S01]  /*0aa0*/  NOP ;  /* 0x0000000000007918 */ /* 0x000fe20000000000 */
[----:B----4-:R-:W-:-:S13]  /*0ab0*/  ISETP.NE.AND P0, PT, R0, 0x4, PT ;  /* 0x000000040000780c */ /* 0x010fda0003f05270 */
[----:B------:R-:W-:Y:S05]  /*0ac0*/  @P0 BRA `(.L_x_13) ;  /* 0x0000000000480947 */ /* 0x000fea0003800000 */
[----:B---3--:R-:W-:Y:S01]  /*0ad0*/  UMOV UR9, 0x1e0 ;  /* 0x000001e000097882 */ /* 0x008fe20000000000 */
[----:B--2---:R-:W-:Y:S01]  /*0ae0*/  UMOV UR8, 0x400 ;  /* 0x0000040000087882 */ /* 0x004fe20000000000 */
[----:B------:R-:W-:Y:S01]  /*0af0*/  USEL UR9, UR9, 0x1a0, UP5 ;  /* 0x000001a009097887 */ /* 0x000fe2000a800000 */
        /* <DEDUP_REMOVED lines=9> */
[----:B------:R-:W2:Y:S02]  /*0b90*/  FENCE.VIEW.ASYNC.S ;  /* 0x00000000000073c6 */ /* 0x000ea40000000000 */
[----:B--2---:R4:W2:Y:S08]  /*0ba0*/  SYNCS.EXCH.64 URZ, [UR8+0x140], UR12 ;  /* 0x0001400c08ff75b2 */ /* 0x0048b00008000100 */
[----:B------:R4:W3:Y:S01]  /*0bb0*/  SYNCS.EXCH.64 URZ, [UR8+0x150], UR14 ;  /* 0x0001500e08ff75b2 */ /* 0x0008e20008000100 */
[----:B------:R4:W1:Y:S01]  /*0bc0*/  SYNCS.EXCH.64 URZ, [UR8+0x148], UR12 ;  /* 0x0001480c08ff75b2 */ /* 0x0008620008000100 */
[----:B------:R4:W1:Y:S02]  /*0bd0*/  SYNCS.EXCH.64 URZ, [UR8+0x158], UR14 ;  /* 0x0001580e08ff75b2 */ /* 0x0008640008000100 */
[----:B----4-:R-:W-:Y:S01]  /*0be0*/  NOP ;  /* 0x0000000000007918 */ /* 0x010fe20000000000 */
.L_x_13:
[----:B------:R-:W4:Y:S01]  /*0bf0*/  SHFL.IDX PT, R0, R106, RZ, 0x1f ;  /* 0x00001fff6a007589 */ /* 0x000f2200000e0000 */
[----:B------:R-:W-:Y:S01]  /*0c00*/  NOP ;  /* 0x0000000000007918 */ /* 0x000fe20000000000 */
[----:B----4-:R-:W-:-:S13]  /*0c10*/  ISETP.NE.AND P0, PT, R0, 0x5, PT ;  /* 0x000000050000780c */ /* 0x010fda0003f05270 */
[----:B------:R-:W-:Y:S05]  /*0c20*/  @P0 BRA `(.L_x_14) ;  /* 0x0000000000540947 */ /* 0x000fea0003800000 */
[----:B---3--:R-:W-:Y:S01]  /*0c30*/  UMOV UR9, 0x400 ;  /* 0x0000040000097882 */ /* 0x008fe20000000000 */
[----:B--2---:R-:W-:Y:S01]  /*0c40*/  UMOV UR8, 0x1 ;  /* 0x0000000100087882 */ /* 0x004fe20000000000 */
        /* <DEDUP_REMOVED lines=13> */
[----:B------:R4:W1:Y:S01]  /*0d20*/  SYNCS.EXCH.64 URZ, [UR9+0x188], UR14 ;  /* 0x0001880e09ff75b2 */ /* 0x0008620008000100 */
[----:B------:R4:W1:Y:S01]  /*0d30*/  SYNCS.EXCH.64 URZ, [UR9+0x170], UR12 ;  /* 0x0001700c09ff75b2 */ /* 0x0008620008000100 */
[----:B------:R4:W1:Y:S01]  /*0d40*/  SYNCS.EXCH.64 URZ, [UR9+0x190], UR14 ;  /* 0x0001900e09ff75b2 */ /* 0x0008620008000100 */
[----:B------:R4:W1:Y:S01]  /*0d50*/  SYNCS.EXCH.64 URZ, [UR9+0x178], UR12 ;  /* 0x0001780c09ff75b2 */ /* 0x0008620008000100 */
[----:B------:R4:W1:Y:S02]  /*0d60*/  SYNCS.EXCH.64 URZ, [UR9+0x198], UR14 ;  /* 0x0001980e09ff75b2 */ /* 0x0008640008000100 */
[----:B----4-:R-:W-:Y:S01]  /*0d70*/  NOP ;  /* 0x0000000000007918 */ /* 0x010fe20000000000 */
.L_x_14:
[----:B------:R-:W4:Y:S01]  /*0d80*/  SHFL.IDX PT, R0, R106, RZ, 0x1f ;  /* 0x00001fff6a007589 */ /* 0x000f2200000e0000 */
[----:B------:R-:W-:Y:S01]  /*0d90*/  ISETP.NE.OR P1, PT, RZ, UR10, !P1 ;  /* 0x0000000aff007c0c */ /* 0x000fe2000cf25670 */
[----:B------:R-:W-:Y:S01]  /*0da0*/  NOP ;  /* 0x0000000000007918 */ /* 0x000fe20000000000 */
[----:B----4-:R-:W-:-:S13]  /*0db0*/  ISETP.NE.AND P0, PT, R0, 0x3, PT ;  /* 0x000000030000780c */ /* 0x010fda0003f05270 */
[----:B------:R-:W-:Y:S05]  /*0dc0*/  @P0 BRA `(.L_x_15) ;  /* 0x0000000000340947 */ /* 0x000fea0003800000 */
[----:B--2---:R-:W-:Y:S01]  /*0dd0*/  UMOV UR8, 0x400 ;  /* 0x0000040000087882 */ /* 0x004fe20000000000 */
[----:B------:R-:W-:Y:S01]  /*0de0*/  UMOV UR6, 0x20 ;  /* 0x0000002000067882 */ /* 0x000fe20000000000 */
[----:B------:R-:W-:Y:S02]  /*0df0*/  ULEA UR8, UR37, UR8, 0x18 ;  /* 0x0000000825087291 */ /* 0x000fe4000f8ec0ff */
[----:B---3--:R-:W-:-:S04]  /*0e00*/  UIADD3 UR12, UPT, UPT, -UR6, 0x100000, URZ ;  /* 0x00100000060c7890 */ /* 0x008fc8000fffe1ff */
[----:B------:R-:W-:Y:S02]  /*0e10*/  USHF.L.U32 UR13, UR12, 0xb, URZ ;  /* 0x0000000b0c0d7899 */ /* 0x000fe400080006ff */
[----:B------:R-:W-:Y:S01]  /*0e20*/  USHF.L.U32 UR12, UR12, 0x1, URZ ;  /* 0x000000010c0c7899 */ /* 0x000fe200080006ff */
[----:B------:R-:W-:Y:S01]  /*0e30*/  ELECT P0, URZ, PT ;  /* 0x0000000000ff782f */ /* 0x000fe20003800000 */
[----:B------:R-:W2:Y:S10]  /*0e40*/  FENCE.VIEW.ASYNC.S ;  /* 0x00000000000073c6 */ /* 0x000eb40000000000 */
[----:B--2---:R4:W2:Y:S01]  /*0e50*/  SYNCS.EXCH.64 URZ, [UR8+0x1a0], UR12 ;  /* 0x0001a00c08ff75b2 */ /* 0x0048a20008000100 */
[----:B------:R4:W3:Y:S01]  /*0e60*/  SYNCS.EXCH.64 URZ, [UR8+0x1b0], UR12 ;  /* 0x0001b00c08ff75b2 */ /* 0x0008e20008000100 */
[----:B------:R4:W1:Y:S01]  /*0e70*/  SYNCS.EXCH.64 URZ, [UR8+0x1a8], UR12 ;  /* 0x0001a80c08ff75b2 */ /* 0x0008620008000100 */
[----:B------:R4:W1:Y:S02]  /*0e80*/  SYNCS.EXCH.64 URZ, [UR8+0x1b8], UR12 ;  /* 0x0001b80c08ff75b2 */ /* 0x0008640008000100 */
[----:B----4-:R-:W-:Y:S01]  /*0e90*/  NOP ;  /* 0x0000000000007918 */ /* 0x010fe20000000000 */
.L_x_15:
[----:B------:R-:W-:Y:S01]  /*0ea0*/  VOTEU.ALL UP1, P1 ;  /* 0x0000000000ff7886 */ /* 0x000fe20000820000 */
[----:B--2---:R-:W2:Y:S01]  /*0eb0*/  LDCU UR8, c[0x0][0x36c] ;  /* 0x00006d80ff0877ac */ /* 0x004ea20008000800 */
[----:B------:R-:W-:Y:S01]  /*0ec0*/  NOP ;  /* 0x0000000000007918 */ /* 0x000fe20000000000 */
[----:B------:R-:W-:Y:S01]  /*0ed0*/  LOP3.LUT R10, R103, 0x1f, RZ, 0xc0, !PT ;  /* 0x0000001f670a7812 */ /* 0x000fe200078ec0ff */
[----:B---3--:R-:W-:Y:S01]  /*0ee0*/  UMOV UR12, 0x20 ;  /* 0x00000020000c7882 */ /* 0x008fe20000000000 */
[----:B------:R-:W-:Y:S01]  /*0ef0*/  @!UP1 UMOV UR6, 0x400 ;  /* 0x0000040000069882 */ /* 0x000fe20000000000 */
[----:B------:R-:W-:-:S04]  /*0f00*/  @!UP1 UIADD3 UR12, UPT, UPT, -UR12, 0x100000, URZ ;  /* 0x001000000c0c9890 */ /* 0x000fc8000fffe1ff */
[----:B------:R-:W-:Y:S02]  /*0f10*/  @!UP1 USHF.L.U32 UR13, UR12, 0xb, URZ ;  /* 0x0000000b0c0d9899 */ /* 0x000fe400080006ff */
[----:B------:R-:W-:Y:S02]  /*0f20*/  @!UP1 USHF.L.U32 UR12, UR12, 0x1, URZ ;  /* 0x000000010c0c9899 */ /* 0x000fe400080006ff */
[----:B------:R-:W-:Y:S01]  /*0f30*/  @!UP1 ULEA UR6, UR37, UR6, 0x18 ;  /* 0x0000000625069291 */ /* 0x000fe2000f8ec0ff */
[----:B------:R-:W-:Y:S01]  /*0f40*/  VOTEU.ALL UP1, P1 ;  /* 0x0000000000ff7886 */ /* 0x000fe20000820000 */
[----:B------:R-:W-:Y:S01]  /*0f50*/  UISETP.NE.AND UP4, UPT, UR10, URZ, UPT ;  /* 0x000000ff0a00728c */ /* 0x000fe2000bf85270 */
[----:B------:R-:W3:Y:S09]  /*0f60*/  FENCE.VIEW.ASYNC.S ;  /* 0x00000000000073c6 */ /* 0x000ef20000000000 */
[----:B---3--:R3:W4:Y:S01]  /*0f70*/  @!UP1 SYNCS.EXCH.64 URZ, [UR6+0x1c0], UR12 ;  /* 0x0001c00c06ff95b2 */ /* 0x0087220008000100 */
[----:B--2---:R-:W-:-:S09]  /*0f80*/  UISETP.EQ.U32.AND UP1, UPT, UR8, 0x1, UPT ;  /* 0x000000010800788c */ /* 0x004fd2000bf22070 */
[----:B------:R-:W-:Y:S05]  /*0f90*/  BRA.U !UP1, `(.L_x_16) ;  /* 0x0000000109087547 */ /* 0x000fea000b800000 */
[----:B-1--4-:R-:W-:Y:S01]  /*0fa0*/  UCGABAR_ARV ;  /* 0x00000000000079c7 */ /* 0x012fe20008000000 */
[----:B------:R-:W-:Y:S05]  /*0fb0*/  BRA `(.L_x_17) ;  /* 0x0000000000047947 */ /* 0x000fea0003800000 */
.L_x_16:
[----:B-1--4-:R-:W-:Y:S01]  /*0fc0*/  NOP ;  /* 0x0000000000007918 */ /* 0x012fe20000000000 */
.L_x_17:
[----:B------:R-:W1:Y:S01]  /*0fd0*/  S2R R94, SR_CTAID.Y ;  /* 0x00000000005e7919 */ /* 0x000e620000002600 */
[----:B------:R-:W-:-:S05]  /*0fe0*/  CS2R.32 R93, SR_CgaSize ;  /* 0x00000000005d7805 */ /* 0x000fca0000008a00 */
[----:B------:R-:W-:-:S05]  /*0ff0*/  IMAD R93, R93, -0xa0, RZ ;  /* 0xffffff605d5d7824 */ /* 0x000fca00078e02ff */
[----:B---3--:R-:W-:-:S14]  /*1000*/  R2UR UR6, R93 ;  /* 0x000000005d0672ca */ /* 0x008fdc00000e0000 */
[----:B------:R-:W2:Y:S01]  /*1010*/  LDCU UR6, c[0x0][UR6+0x2b4] ;  /* 0x00005680060677ac */ /* 0x000ea20008000800 */
[----:B------:R-:W-:-:S05]  /*1020*/  CS2R.32 R0, SR_CgaSize ;  /* 0x0000000000007805 */ /* 0x000fca0000008a00 */
[----:B------:R-:W-:-:S06]  /*1030*/  IMAD R0, R0, -0xa0, RZ ;  /* 0xffffff6000007824 */ /* 0x000fcc00078e02ff */
[----:B------:R-:W3:Y:S01]  /*1040*/  LDC R0, c[0x0][R0+0x2a4] ;  /* 0x0000a90000007b82 */ /* 0x000ee20000000800 */
[----:B------:R-:W-:Y:S01]  /*1050*/  PRMT R8, RZ, 0x7610, R8 ;  /* 0x00007610ff087816 */ /* 0x000fe20000000008 */
[----:B------:R-:W4:Y:S01]  /*1060*/  S2R R11, SR_CTAID.X ;  /* 0x00000000000b7919 */ /* 0x000f220000002500 */
[----:B------:R-:W-:-:S05]  /*1070*/  CS2R.32 R93, SR_CgaSize ;  /* 0x00000000005d7805 */ /* 0x000fca0000008a00 */
[----:B------:R-:W-:-:S05]  /*1080*/  IMAD R93, R93, -0xa0, RZ ;  /* 0xffffff605d5d7824 */ /* 0x000fca00078e02ff */
[----:B------:R-:W-:-:S14]  /*1090*/  R2UR UR8, R93 ;  /* 0x000000005d0872ca */ /* 0x000fdc00000e0000 */
[----:B------:R-:W3:Y:S01]  /*10a0*/  LDCU UR8, c[0x0][UR8+0x2b0] ;  /* 0x00005600080877ac */ /* 0x000ee20008000800 */
[----:B------:R-:W-:Y:S01]  /*10b0*/  UISETP.NE.AND UP2, UPT, UR10, 0x2, UPT ;  /* 0x000000020a00788c */ /* 0x000fe2000bf45270 */
[----:B------:R-:W2:Y:S01]  /*10c0*/  LDC R9, c[0x0][0xb24] ;  /* 0x0002c900ff097b82 */ /* 0x000ea20000000800 */
[----:B------:R-:W-:-:S05]  /*10d0*/  CS2R.32 R2, SR_CgaSize ;  /* 0x0000000000027805 */ /* 0x000fca0000008a00 */
[----:B------:R-:W-:-:S06]  /*10e0*/  IMAD R2, R2, -0xa0, RZ ;  /* 0xffffff6002027824 */ /* 0x000fcc00078e02ff */
[----:B------:R-:W3:Y:S08]  /*10f0*/  LDC R2, c[0x0][R2+0x2a0] ;  /* 0x0000a80002027b82 */ /* 0x000ef00000000800 */
[----:B------:R-:W3:Y:S01]  /*1100*/  LDC R40, c[0x0][0xb24] ;  /* 0x0002c900ff287b82 */ /* 0x000ee20000000800 */
[----:B-1----:R-:W-:-:S07]  /*1110*/  I2FP.F32.U32 R3, R94 ;  /* 0x0000005e00037245 */ /* 0x002fce0000201000 */
[----:B------:R-:W1:Y:S01]  /*1120*/  S2UR UR36, SR_CTAID.Z ;  /* 0x00000000002479c3 */ /* 0x000e620000002700 */
[----:B--2---:R-:W-:Y:S01]  /*1130*/  ISETP.GE.AND P0, PT, R9, 0x1, PT ;  /* 0x000000010900780c */ /* 0x004fe20003f06270 */
[----:B----4-:R-:W-:Y:S01]  /*1140*/  IMAD.MOV.U32 R93, RZ, RZ, R11 ;  /* 0x000000ffff5d7224 */ /* 0x010fe200078e000b */
[----:B------:R-:W-:Y:S01]  /*1150*/  I2FP.F32.U32 R4, R11 ;  /* 0x0000000b00047245 */ /* 0x000fe20000201000 */
[----:B------:R-:W-:Y:S01]  /*1160*/  FMUL R3, R3, UR6 ;  /* 0x0000000603037c20 */ /* 0x000fe20008400000 */
[----:B------:R-:W2:Y:S03]  /*1170*/  LDCU UR6, c[0x0][0xb30] ;  /* 0x00016600ff0677ac */ /* 0x000ea60008000800 */
[----:B---3--:R-:W-:Y:S01]  /*1180*/  FMUL R4, R4, UR8 ;  /* 0x0000000804047c20 */ /* 0x008fe20008400000 */
[----:B------:R-:W3:Y:S08]  /*1190*/  F2I.U32.TRUNC.NTZ R81, R3 ;  /* 0x0000000300517305 */ /* 0x000ef0000020f000 */
[----:B------:R-:W4:Y:S01]  /*11a0*/  F2I.U32.TRUNC.NTZ R92, R4 ;  /* 0x00000004005c7305 */ /* 0x000f22000020f000 */
[----:B--2---:R-:W-:Y:S01]  /*11b0*/  UISETP.NE.AND UP3, UPT, UR6, 0x1, UPT ;  /* 0x000000010600788c */ /* 0x004fe2000bf65270 */
[----:B---3--:R-:W-:-:S05]  /*11c0*/  IADD3 R81, PT, PT, -R81, RZ, RZ ;  /* 0x000000ff51517210 */ /* 0x008fca0007ffe1ff */
[----:B------:R-:W-:Y:S01]  /*11d0*/  IMAD R81, R0, R81, R94 ;  /* 0x0000005100517224 */ /* 0x000fe200078e025e */
[----:B------:R-:W-:Y:S01]  /*11e0*/  PRMT R0, RZ, 0x7610, R0 ;  /* 0x00007610ff007816 */ /* 0x000fe20000000000 */
[----:B----4-:R-:W-:-:S04]  /*11f0*/  IMAD.MOV R92, RZ, RZ, -R92 ;  /* 0x000000ffff5c7224 */ /* 0x010fc800078e0a5c */
[----:B------:R-:W-:Y:S01]  /*1200*/  IMAD R92, R2, R92, R11 ;  /* 0x0000005c025c7224 */ /* 0x000fe200078e020b */
[----:B-1----:R-:W-:Y:S06]  /*1210*/  BRA.U UP4, `(.L_x_18) ;  /* 0x0000000104247547 */ /* 0x002fec000b800000 */
[----:B------:R-:W-:Y:S01]  /*1220*/  ISETP.NE.AND P1, PT, R81, RZ, PT ;  /* 0x000000ff5100720c */ /* 0x000fe20003f25270 */
[----:B------:R-:W-:Y:S01]  /*1230*/  IMAD.MOV.U32 R0, RZ, RZ, 0x3 ;  /* 0x00000003ff007424 */ /* 0x000fe200078e00ff */
[C---:B------:R-:W-:Y:S02]  /*1240*/  LOP3.LUT R3, R92.reuse, 0xfffffffe, RZ, 0xc0, !PT ;  /* 0xfffffffe5c037812 */ /* 0x040fe400078ec0ff */
[----:B------:R-:W-:Y:S02]  /*1250*/  ISETP.LT.U32.OR P1, PT, R92, 0x2, !P1 ;  /* 0x000000025c00780c */ /* 0x000fe40004f21470 */
[----:B------:R-:W-:Y:S02]  /*1260*/  SHF.L.U32 R0, R0, R3, RZ ;  /* 0x0000000300007219 */ /* 0x000fe400000006ff */
[----:B------:R-:W-:Y:S02]  /*1270*/  SEL R5, RZ, 0x1, !P1 ;  /* 0x00000001ff057807 */ /* 0x000fe40004800000 */
[----:B------:R-:W-:-:S05]  /*1280*/  SEL R2, RZ, 0x2, !P1 ;  /* 0x00000002ff027807 */ /* 0x000fca0004800000 */
[----:B------:R-:W-:-:S05]  /*1290*/  IMAD.IADD R2, R5, 0x1, R2 ;  /* 0x0000000105027824 */ /* 0x000fca00078e0202 */
[----:B------:R-:W-:Y:S02]  /*12a0*/  PRMT R8, R2, 0x7610, R8 ;  /* 0x0000761002087816 */ /* 0x000fe40000000008 */
.L_x_18:
[----:B------:R-:W-:Y:S05]  /*12b0*/  @!P0 BRA `(.L_x_19) ;  /* 0x0000000000b88947 */ /* 0x000fea0003800000 */
[----:B------:R-:W1:Y:S01]  /*12c0*/  LDC.64 R4, c[0x0][0xb18] ;  /* 0x0002c600ff047b82 */ /* 0x000e620000000a00 */
[----:B------:R-:W-:-:S07]  /*12d0*/  ISETP.NE.AND P0, PT, R9, 0x1, PT ;  /* 0x000000010900780c */ /* 0x000fce0003f05270 */
[----:B------:R-:W2:Y:S08]  /*12e0*/  LDC R14, c[0x0][0xb0c] ;  /* 0x0002c300ff0e7b82 */ /* 0x000eb00000000800 */
[----:B------:R-:W3:Y:S08]  /*12f0*/  LDC R13, c[0x0][0x370] ;  /* 0x0000dc00ff0d7b82 */ /* 0x000ef00000000800 */
[----:B------:R-:W4:Y:S01]  /*1300*/  LDC R16, c[0x0][0x374] ;  /* 0x0000dd00ff107b82 */ /* 0x000f220000000800 */
[----:B-1----:R-:W-:-:S07]  /*1310*/  ISETP.NE.AND P1, PT, R4, 0x1, PT ;  /* 0x000000010400780c */ /* 0x002fce0003f25270 */
[----:B------:R-:W3:Y:S01]  /*1320*/  LDC.64 R6, c[0x0][0xb10] ;  /* 0x0002c400ff067b82 */ /* 0x000ee20000000a00 */
[----:B--2---:R-:W-:-:S07]  /*1330*/  ISETP.NE.AND P2, PT, R14, 0x1, PT ;  /* 0x000000010e00780c */ /* 0x004fce0003f45270 */
[----:B------:R-:W1:Y:S08]  /*1340*/  LDC R12, c[0x0][0xb20] ;  /* 0x0002c800ff0c7b82 */ /* 0x000e700000000800 */
[----:B------:R-:W2:Y:S01]  /*1350*/  LDC.64 R2, c[0x0][0xb28] ;  /* 0x0002ca00ff027b82 */ /* 0x000ea20000000a00 */
[----:B----4-:R-:W-:-:S04]  /*1360*/  IMAD.HI.U32 R15, R16, R5, RZ ;  /* 0x00000005100f7227 */ /* 0x010fc800078e00ff */
[----:B------:R-:W-:-:S04]  /*1370*/  IMAD.HI.U32 R5, R94, R5, RZ ;  /* 0x000000055e057227 */ /* 0x000fc800078e00ff */
[----:B---3--:R-:W-:-:S04]  /*1380*/  IMAD.HI.U32 R18, R13, R6, RZ ;  /* 0x000000060d127227 */ /* 0x008fc800078e00ff */
[C---:B------:R-:W-:Y:S01]  /*1390*/  IMAD.HI.U32 R20, R11.reuse, R6, RZ ;  /* 0x000000060b147227 */ /* 0x040fe200078e00ff */
[-C--:B------:R-:W-:Y:S02]  /*13a0*/  @P2 SHF.R.U32.HI R13, RZ, R7.reuse, R18 ;  /* 0x00000007ff0d2219 */ /* 0x080fe40000011612 */
[-C--:B-1----:R-:W-:Y:S02]  /*13b0*/  @P1 SHF.R.U32.HI R16, RZ, R12.reuse, R15 ;  /* 0x0000000cff101219 */ /* 0x082fe4000001160f */
[----:B------:R-:W-:Y:S02]  /*13c0*/  SHF.R.U32.HI R5, RZ, R12, R5 ;  /* 0x0000000cff057219 */ /* 0x000fe40000011605 */
[----:B------:R-:W-:Y:S02]  /*13d0*/  SHF.R.U32.HI R20, RZ, R7, R20 ;  /* 0x00000007ff147219 */ /* 0x000fe40000011614 */
[----:B------:R-:W-:Y:S01]  /*13e0*/  SEL R5, R94, R5, !P1 ;  /* 0x000000055e057207 */ /* 0x000fe20004800000 */
[----:B--2---:R-:W-:Y:S01]  /*13f0*/  IMAD.HI.U32 R18, R16, R2, RZ ;  /* 0x0000000210127227 */ /* 0x004fe200078e00ff */
[----:B------:R-:W-:-:S02]  /*1400*/  SEL R93, R11, R20, !P2 ;  /* 0x000000140b5d7207 */ /* 0x000fc40005000000 */
[----:B------:R-:W-:Y:S01]  /*1410*/  IADD3 R7, PT, PT, -R5, RZ, RZ ;  /* 0x000000ff05077210 */ /* 0x000fe20007ffe1ff */
[----:B------:R-:W-:Y:S01]  /*1420*/  IMAD.HI.U32 R6, R13, R2, RZ ;  /* 0x000000020d067227 */ /* 0x000fe200078e00ff */
[----:B------:R-:W-:-:S03]  /*1430*/  @P0 SHF.R.U32.HI R16, RZ, R3, R18 ;  /* 0x00000003ff100219 */ /* 0x000fc60000011612 */
[----:B------:R-:W-:Y:S01]  /*1440*/  IMAD R7, R4, R7, R94 ;  /* 0x0000000704077224 */ /* 0x000fe200078e025e */
[----:B------:R-:W-:Y:S01]  /*1450*/  @P0 SHF.R.U32.HI R13, RZ, R3, R6 ;  /* 0x00000003ff0d0219 */ /* 0x000fe20000011606 */
[----:B------:R-:W-:-:S04]  /*1460*/  IMAD R16, R16, R9, RZ ;  /* 0x0000000910107224 */ /* 0x000fc800078e02ff */
[----:B------:R-:W-:Y:S01]  /*1470*/  IMAD R6, R13, R9, RZ ;  /* 0x000000090d067224 */ /* 0x000fe200078e02ff */
[----:B------:R-:W-:-:S04]  /*1480*/  ISETP.GE.AND P1, PT, R5, R16, PT ;  /* 0x000000100500720c */ /* 0x000fc80003f26270 */
[----:B------:R-:W-:Y:S01]  /*1490*/  ISETP.GE.OR P1, PT, R93, R6, P1 ;  /* 0x000000065d00720c */ /* 0x000fe20000f26670 */
[----:B------:R-:W-:-:S05]  /*14a0*/  IMAD.HI.U32 R6, R5, R2, RZ ;  /* 0x0000000205067227 */ /* 0x000fca00078e00ff */
[----:B------:R-:W-:-:S04]  /*14b0*/  SHF.R.U32.HI R6, RZ, R3, R6 ;  /* 0x00000003ff067219 */ /* 0x000fc80000011606 */
[----:B------:R-:W-:-:S03]  /*14c0*/  SEL R6, R5, R6, !P0 ;  /* 0x0000000605067207 */ /* 0x000fc60004000000 */
[----:B------:R-:W-:Y:S01]  /*14d0*/  @!P1 IMAD.HI.U32 R12, R93, R2, RZ ;  /* 0x000000025d0c9227 */ /* 0x000fe200078e00ff */
[----:B------:R-:W-:-:S04]  /*14e0*/  IADD3 R2, PT, PT, -R6, RZ, RZ ;  /* 0x000000ff06027210 */ /* 0x000fc80007ffe1ff */
[----:B------:R-:W-:Y:S01]  /*14f0*/  @!P1 SHF.R.U32.HI R12, RZ, R3, R12 ;  /* 0x00000003ff0c9219 */ /* 0x000fe2000001160c */
[----:B------:R-:W-:-:S03]  /*1500*/  IMAD R2, R9, R2, R5 ;  /* 0x0000000209027224 */ /* 0x000fc600078e0205 */
[----:B------:R-:W-:-:S05]  /*1510*/  @!P1 SEL R3, R93, R12, !P0 ;  /* 0x0000000c5d039207 */ /* 0x000fca0004000000 */
[--C-:B------:R-:W-:Y:S02]  /*1520*/  @!P1 IMAD.IADD R6, R6, 0x1, -R3.reuse ;  /* 0x0000000106069824 */ /* 0x100fe400078e0a03 */
[----:B------:R-:W-:Y:S01]  /*1530*/  @!P1 IMAD R3, R2, R13, R3 ;  /* 0x0000000d02039224 */ /* 0x000fe200078e0203 */
[----:B------:R-:W-:Y:S01]  /*1540*/  IADD3 R2, PT, PT, -R93, RZ, RZ ;  /* 0x000000ff5d027210 */ /* 0x000fe20007ffe1ff */
[----:B------:R-:W-:Y:S02]  /*1550*/  @!P1 IMAD R5, R6, R9, R93 ;  /* 0x0000000906059224 */ /* 0x000fe400078e025d */
[----:B------:R-:W-:Y:S02]  /*1560*/  @!P1 IMAD.MOV.U32 R93, RZ, RZ, R3 ;  /* 0x000000ffff5d9224 */ /* 0x000fe400078e0003 */
[----:B------:R-:W-:Y:S02]  /*1570*/  IMAD R2, R14, R2, R11 ;  /* 0x000000020e027224 */ /* 0x000fe400078e020b */
[----:B------:R-:W-:-:S02]  /*1580*/  IMAD R94, R5, R4, R7 ;  /* 0x00000004055e7224 */ /* 0x000fc400078e0207 */
[----:B------:R-:W-:Y:S02]  /*1590*/  IMAD R93, R93, R14, R2 ;  /* 0x0000000e5d5d7224 */ /* 0x000fe400078e0202 */
.L_x_19:
[----:B------:R-:W-:Y:S05]  /*15a0*/  BRA.U UP3, `(.L_x_20) ;  /* 0x0000000103407547 */ /* 0x000fea000b800000 */
[----:B------:R-:W1:Y:S08]  /*15b0*/  LDC.64 R4, c[0x0][0xb10] ;  /* 0x0002c400ff047b82 */ /* 0x000e700000000a00 */
[----:B------:R-:W2:Y:S08]  /*15c0*/  LDC.64 R2, c[0x0][0xb18] ;  /* 0x0002c600ff027b82 */ /* 0x000eb00000000a00 */
[----:B------:R-:W3:Y:S08]  /*15d0*/  LDC R6, c[0x0][0xb20] ;  /* 0x0002c800ff067b82 */ /* 0x000ef00000000800 */
[----:B------:R-:W4:Y:S01]  /*15e0*/  LDC R12, c[0x0][0xb0c] ;  /* 0x0002c300ff0c7b82 */ /* 0x000f220000000800 */
[----:B-1----:R-:W-:-:S05]  /*15f0*/  IMAD.HI.U32 R4, R93, R4, RZ ;  /* 0x000000045d047227 */ /* 0x002fca00078e00ff */
[----:B------:R-:W-:Y:S01]  /*1600*/  SHF.R.U32.HI R4, RZ, R5, R4 ;  /* 0x00000005ff047219 */ /* 0x000fe20000011604 */
[----:B--2---:R-:W-:Y:S01]  /*1610*/  IMAD.HI.U32 R3, R94, R3, RZ ;  /* 0x000000035e037227 */ /* 0x004fe200078e00ff */
[----:B------:R-:W-:-:S04]  /*1620*/  ISETP.NE.AND P0, PT, R2, 0x1, PT ;  /* 0x000000010200780c */ /* 0x000fc80003f05270 */
[----:B---3--:R-:W-:-:S04]  /*1630*/  SHF.R.U32.HI R3, RZ, R6, R3 ;  /* 0x00000006ff037219 */ /* 0x008fc80000011603 */
[----:B------:R-:W-:Y:S02]  /*1640*/  SEL R3, R94, R3, !P0 ;  /* 0x000000035e037207 */ /* 0x000fe40004000000 */
[----:B----4-:R-:W-:-:S04]  /*1650*/  ISETP.NE.AND P1, PT, R12, 0x1, PT ;  /* 0x000000010c00780c */ /* 0x010fc80003f25270 */
[----:B------:R-:W-:-:S05]  /*1660*/  SEL R6, R93, R4, !P1 ;  /* 0x000000045d067207 */ /* 0x000fca0004800000 */
[----:B------:R-:W-:Y:S02]  /*1670*/  IMAD.IADD R4, R3, 0x1, -R6 ;  /* 0x0000000103047824 */ /* 0x000fe400078e0a06 */
[----:B------:R-:W-:Y:S02]  /*1680*/  IMAD.IADD R3, R6, 0x1, -R3 ;  /* 0x0000000106037824 */ /* 0x000fe400078e0a03 */
[----:B------:R-:W-:Y:S02]  /*1690*/  IMAD R93, R4, R12, R93 ;  /* 0x0000000c045d7224 */ /* 0x000fe400078e025d */
[----:B------:R-:W-:Y:S02]  /*16a0*/  IMAD R94, R3, R2, R94 ;  /* 0x00000002035e7224 */ /* 0x000fe400078e025e */
.L_x_20:
[----:B------:R-:W-:Y:S05]  /*16b0*/  BRA.U !UP1, `(.L_x_21) ;  /* 0x00000001090c7547 */ /* 0x000fea000b800000 */
[----:B------:R-:W-:Y:S01]  /*16c0*/  UCGABAR_WAIT ;  /* 0x0000000000007dc7 */ /* 0x000fe20008000000 */
[----:B------:R-:W-:Y:S01]  /*16d0*/  CCTL.IVALL ;  /* 0x00000000ff00798f */ /* 0x000fe20002000000 */
[----:B------:R-:W-:Y:S05]  /*16e0*/  BRA `(.L_x_22) ;  /* 0x0000000000047947 */ /* 0x000fea0003800000 */
.L_x_21:
[----:B------:R-:W-:Y:S06]  /*16f0*/  BAR.SYNC.DEFER_BLOCKING 0x0 ;  /* 0x0000000000007b1d */ /* 0x000fec0000010000 */
.L_x_22:
[----:B------:R-:W-:Y:S05]  /*1700*/  BRA.U UP2, `(.L_x_23) ;  /* 0x0000001902ac7547 */ /* 0x000fea000b800000 */
[----:B------:R-:W1:Y:S01]  /*1710*/  LDCU UR15, c[0x0][0x38c] ;  /* 0x00007180ff0f77ac */ /* 0x000e620008000800 */
[----:B------:R-:W2:Y:S01]  /*1720*/  LDC R9, c[0x0][0x370] ;  /* 0x0000dc00ff097b82 */ /* 0x000ea20000000800 */
[C---:B------:R-:W-:Y:S01]  /*1730*/  IMAD.SHL.U32 R17, R11.reuse, 0x20, RZ ;  /* 0x000000200b117824 */ /* 0x040fe200078e00ff */
[----:B------:R-:W-:Y:S01]  /*1740*/  PLOP3.LUT P1, PT, PT, PT, UP5, 0x80, 0x8 ;  /* 0x000000000008781c */ /* 0x000fe20003f2f058 */
[----:B------:R-:W-:Y:S01]  /*1750*/  UISETP.NE.AND UP1, UPT, UR10, URZ, UPT ;  /* 0x000000ff0a00728c */ /* 0x000fe2000bf25270 */
[----:B------:R-:W-:Y:S01]  /*1760*/  ISETP.NE.AND P4, PT, R10, RZ, P5 ;  /* 0x000000ff0a00720c */ /* 0x000fe20002f85270 */
[----:B------:R-:W-:Y:S01]  /*1770*/  IMAD.SHL.U32 R16, R11, 0x40, RZ ;  /* 0x000000400b107824 */ /* 0x000fe200078e00ff */
[----:B------:R-:W-:Y:S01]  /*1780*/  PLOP3.LUT P1, PT, P1, PT, PT, 0x8, 0x80 ;  /* 0x000000000080781c */ /* 0x000fe20000f2e170 */
[----:B------:R-:W-:Y:S01]  /*1790*/  IMAD.MOV.U32 R15, RZ, RZ, 0x1 ;  /* 0x00000001ff0f7424 */ /* 0x000fe200078e00ff */
[----:B------:R-:W3:Y:S01]  /*17a0*/  LDC R0, c[0x0][0x374] ;  /* 0x0000dd00ff007b82 */ /* 0x000ee20000000800 */
[----:B------:R-:W-:Y:S01]  /*17b0*/  IMAD.MOV.U32 R14, RZ, RZ, RZ ;  /* 0x000000ffff0e7224 */ /* 0x000fe200078e00ff */
[----:B------:R-:W-:Y:S01]  /*17c0*/  CS2R R12, SRZ ;  /* 0x00000000000c7805 */ /* 0x000fe2000001ff00 */
[----:B------:R-:W-:Y:S01]  /*17d0*/  IMAD.MOV.U32 R10, RZ, RZ, 0x1 ;  /* 0x00000001ff0a7424 */ /* 0x000fe200078e00ff */
[----:B------:R-:W-:Y:S01]  /*17e0*/  LOP3.LUT R17, R17, 0x20, RZ, 0xc0, !PT ;  /* 0x0000002011117812 */ /* 0x000fe200078ec0ff */
[----:B------:R-:W4:Y:S01]  /*17f0*/  LDCU.64 UR24, c[0x0][0x348] ;  /* 0x00006900ff1877ac */ /* 0x000f220008000a00 */
[----:B-1----:R-:W-:-:S02]  /*1800*/  UIADD3 UR4, UPT, UPT, UR15, 0x7f, URZ ;  /* 0x0000007f0f047890 */ /* 0x002fc4000fffe0ff */
[----:B------:R-:W-:Y:S02]  /*1810*/  USEL UR7, UR7, 0x2, UP1 ;  /* 0x0000000207077887 */ /* 0x000fe40008800000 */
[----:B------:R-:W-:Y:S01]  /*1820*/  USHF.R.S32.HI UR22, URZ, 0x1f, UR4 ;  /* 0x0000001fff167899 */ /* 0x000fe20008011404 */
[----:B------:R-:W-:-:S03]  /*1830*/  UMOV UR13, URZ ;  /* 0x000000ff000d7c82 */ /* 0x000fc60008000000 */
[----:B------:R-:W-:Y:S02]  /*1840*/  ULEA.HI UR22, UR22, UR4, URZ, 0x7 ;  /* 0x0000000416167291 */ /* 0x000fe4000f8f38ff */
[----:B------:R-:W-:Y:S02]  /*1850*/  UIADD3 UR4, UPT, UPT, UR15, -0x1, URZ ;  /* 0xffffffff0f047890 */ /* 0x000fe4000fffe0ff */
[----:B------:R-:W-:Y:S02]  /*1860*/  USHF.R.S32.HI UR22, URZ, 0x7, UR22 ;  /* 0x00000007ff167899 */ /* 0x000fe40008011416 */
[----:B------:R-:W-:Y:S02]  /*1870*/  UISETP.GE.U32.AND UP2, UPT, UR4, -0xff, UPT ;  /* 0xffffff010400788c */ /* 0x000fe4000bf46070 */
[----:B------:R-:W-:Y:S02]  /*1880*/  UISETP.LT.U32.AND UP0, UPT, UR22, 0x12, UPT ;  /* 0x000000121600788c */ /* 0x000fe4000bf01070 */
[----:B------:R-:W-:-:S02]  /*1890*/  UIADD3 UR15, UPT, UPT, UR15, 0xfe, URZ ;  /* 0x000000fe0f0f7890 */ /* 0x000fc4000fffe0ff */
[----:B------:R-:W-:-:S04]  /*18a0*/  USEL UR21, UR22, 0x12, UP0 ;  /* 0x0000001216157887 */ /* 0x000fc80008000000 */
[----:B------:R-:W-:Y:S02]  /*18b0*/  UIADD3 UR6, UPT, UPT, UR21, -0x1, URZ ;  /* 0xffffffff15067890 */ /* 0x000fe4000fffe0ff */
[----:B------:R-:W-:Y:S02]  /*18c0*/  @UP2 UIADD3 UR6, UPT, UPT, UR21, URZ, URZ ;  /* 0x000000ff15062290 */ /* 0x000fe4000fffe0ff */
[----:B------:R-:W-:Y:S02]  /*18d0*/  UIADD3 UR14, UPT, UPT, UR22, -UR21, URZ ;  /* 0x80000015160e7290 */ /* 0x000fe4000fffe0ff */
[----:B------:R-:W-:Y:S02]  /*18e0*/  UIADD3 UR5, UPT, UPT, UR6, 0x1, URZ ;  /* 0x0000000106057890 */ /* 0x000fe4000fffe0ff */
[----:B--2-4-:R-:W-:-:S12]  /*18f0*/  UIADD3 UR6, UPT, UPT, -UR6, URZ, URZ ;  /* 0x000000ff06067290 */ /* 0x014fd8000fffe1ff */
.L_x_43:
[----:B------:R-:W-:Y:S01]  /*1900*/  UISETP.NE.AND UP0, UPT, UR37, URZ, UPT ;  /* 0x000000ff2500728c */ /* 0x000fe2000bf05270 */
[----:B------:R-:W1:Y:S08]  /*1910*/  S2UR UR37, SR_CgaCtaId ;  /* 0x00000000002579c3 */ /* 0x000e700000008800 */
[----:B------:R-:W-:Y:S05]  /*1920*/  BRA.U UP0, `(.L_x_24) ;  /* 0x0000000100347547 */ /* 0x000fea000b800000 */
[----:B------:R-:W2:Y:S01]  /*1930*/  S2R R2, SR_CgaCtaId ;  /* 0x0000000000027919 */ /* 0x000ea20000008800 */
[----:B------:R-:W-:-:S04]  /*1940*/  MOV R3, 0x400 ;  /* 0x0000040000037802 */ /* 0x000fc80000000f00 */
[----:B--2---:R-:W-:Y:S02]  /*1950*/  LEA R3, R2, R3, 0x18 ;  /* 0x0000000302037211 */ /* 0x004fe400078ec0ff */
[----:B------:R-:W-:-:S03]  /*1960*/  SHF.L.U32 R2, R10, 0x1f, RZ ;  /* 0x0000001f0a027819 */ /* 0x000fc600000006ff */
[----:B------:R-:W-:-:S04]  /*1970*/  IMAD R3, R12, 0x8, R3 ;  /* 0x000000080c037824 */ /* 0x000fc800078e0203 */
[----:B------:R-:W2:Y:S02]  /*1980*/  SYNCS.PHASECHK.TRANS64.TRYWAIT P0, [R3+URZ+0x1b0], R2 ;  /* 0x0001b002030075a7 */ /* 0x000ea400080011ff */
[----:B--2---:R-:W-:Y:S05]  /*1990*/  @!P0 BRA `(.L_x_25) ;  /* 0x00000058002c8947 */ /* 0x004fea0003800000 */
.L_x_128:
[----:B------:R-:W-:Y:S01]  /*19a0*/  VIADD R12, R12, 0x1 ;  /* 0x000000010c0c7836 */ /* 0x000fe20000000000 */
[----:B------:R2:W-:Y:S04]  /*19b0*/  SYNCS.ARRIVE.TRANS64.A1T0 RZ, [R3+URZ+0x1a0], RZ ;  /* 0x0001a0ff03ff79a7 */ /* 0x0005e800081000ff */
[----:B------:R-:W-:-:S04]  /*19c0*/  ISETP.NE.AND P0, PT, R12, 0x2, PT ;  /* 0x000000020c00780c */ /* 0x000fc80003f05270 */
[----:B------:R-:W-:Y:S02]  /*19d0*/  SEL R12, R12, RZ, P0 ;  /* 0x000000ff0c0c7207 */ /* 0x000fe40000000000 */
[----:B--2---:R-:W-:-:S04]  /*19e0*/  SEL R3, RZ, 0x1, P0 ;  /* 0x00000001ff037807 */ /* 0x004fc80000000000 */
[----:B------:R-:W-:-:S07]  /*19f0*/  LOP3.LUT R10, R10, R3, RZ, 0x3c, !PT ;  /* 0x000000030a0a7212 */ /* 0x000fce00078e3cff */
.L_x_24:
[----:B------:R-:W-:Y:S01]  /*1a00*/  UMOV UR4, 0x400 ;  /* 0x0000040000047882 */ /* 0x000fe20000000000 */
[----:B------:R-:W-:Y:S01]  /*1a10*/  LEA.HI R3, R93, R93, RZ, 0x1 ;  /* 0x0000005d5d037211 */ /* 0x000fe200078f08ff */
[----:B-1----:R-:W-:Y:S01]  /*1a20*/  ULEA UR4, UR37, UR4, 0x18 ;  /* 0x0000000425047291 */ /* 0x002fe2000f8ec0ff */
[----:B------:R-:W-:Y:S01]  /*1a30*/  SHF.L.U32 R2, R15, 0x1f, RZ ;  /* 0x0000001f0f027819 */ /* 0x000fe200000006ff */
[----:B------:R-:W-:Y:S01]  /*1a40*/  UISETP.GE.U32.AND UP0, UPT, UR15, 0xff, UPT ;  /* 0x000000ff0f00788c */ /* 0x000fe2000bf06070 */
[----:B------:R-:W-:Y:S01]  /*1a50*/  R2UR UR35, R16 ;  /* 0x00000000102372ca */ /* 0x000fe200000e0000 */
[----:B------:R-:W-:Y:S01]  /*1a60*/  ULEA UR8, UR13, UR4, 0x3 ;  /* 0x000000040d087291 */ /* 0x000fe2000f8e18ff */
[----:B------:R-:W-:Y:S01]  /*1a70*/  IMAD.SHL.U32 R3, R3, 0x40, RZ ;  /* 0x0000004003037824 */ /* 0x000fe200078e00ff */
[----:B------:R-:W-:Y:S01]  /*1a80*/  R2UR UR11, R17 ;  /* 0x00000000110b72ca */ /* 0x000fe200000e0000 */
[----:B------:R-:W-:-:S03]  /*1a90*/  UMOV UR23, URZ ;  /* 0x000000ff00177c82 */ /* 0x000fc60008000000 */
[----:B------:R-:W-:-:S03]  /*1aa0*/  LOP3.LUT R3, R3, 0xffffff80, RZ, 0xc0, !PT ;  /* 0xffffff8003037812 */ /* 0x000fc600078ec0ff */
[----:B------:R1:W2:Y:S01]  /*1ab0*/  SYNCS.PHASECHK.TRANS64.TRYWAIT P0, [UR8+0x90], R2 ;  /* 0x00009002ff0075a7 */ /* 0x0002a20008001108 */
[----:B------:R-:W-:Y:S02]  /*1ac0*/  R2UR UR9, R3 ;  /* 0x00000000030972ca */ /* 0x000fe400000e0000 */
[----:B------:R-:W-:-:S11]  /*1ad0*/  R2UR UR8, R94 ;  /* 0x000000005e0872ca */ /* 0x000fd600000e0000 */
[----:B------:R-:W-:Y:S02]  /*1ae0*/  ULOP3.LUT UR35, UR9, 0x40, UR35, 0xf8, !UPT ;  /* 0x0000004009237892 */ /* 0x000fe4000f8ef823 */
[----:B------:R-:W-:Y:S01]  /*1af0*/  ULEA UR11, UR8, UR11, 0x6 ;  /* 0x0000000b080b7291 */ /* 0x000fe2000f8e30ff */
[----:B------:R-:W-:Y:S11]  /*1b00*/  BRA.U !UP0, `(.L_x_26) ;  /* 0x0000000108c07547 */ /* 0x000ff6000b800000 */
[----:B------:R-:W-:Y:S01]  /*1b10*/  UMOV UR16, UR6 ;  /* 0x0000000600107c82 */ /* 0x000fe20008000000 */
[----:B------:R-:W-:Y:S01]  /*1b20*/  UMOV UR17, UR13 ;  /* 0x0000000d00117c82 */ /* 0x000fe20008000000 */
[----:B------:R-:W-:-:S05]  /*1b30*/  UMOV UR34, URZ ;  /* 0x000000ff00227c82 */ /* 0x000fca0008000000 */
.L_x_32:
[----:B------:R-:W-:Y:S01]  /*1b40*/  ULEA UR33, UR17, UR4, 0x3 ;  /* 0x0000000411217291 */ /* 0x000fe2000f8e18ff */
[----:B------:R-:W-:Y:S01]  /*1b50*/  @P5 MOV R3, 0x6000 ;  /* 0x0000600000035802 */ /* 0x000fe20000000f00 */
[----:B-12-4-:R-:W-:Y:S10]  /*1b60*/  @P0 BRA `(.L_x_27) ;  /* 0x00000000000c0947 */ /* 0x016ff40003800000 */
[----:B------:R-:W-:-:S04]  /*1b70*/  SHF.L.U32 R5, R15, 0x1f, RZ ;  /* 0x0000001f0f057819 */ /* 0x000fc800000006ff */
[----:B------:R-:W2:Y:S02]  /*1b80*/  SYNCS.PHASECHK.TRANS64.TRYWAIT P0, [UR33+0x90], R5 ;  /* 0x00009005ff0075a7 */ /* 0x000ea40008001121 */
[----:B--2---:R-:W-:Y:S05]  /*1b90*/  @!P0 BRA `(.L_x_28) ;  /* 0x0000005400c08947 */ /* 0x004fea0003800000 */
.L_x_27:
[----:B------:R2:W-:Y:S01]  /*1ba0*/  @P5 SYNCS.ARRIVE.TRANS64 RZ, [UR33], R3 ;  /* 0x00000003ffff59a7 */ /* 0x0005e20008000021 */
[----:B------:R-:W-:Y:S02]  /*1bb0*/  ULOP3.LUT UR8, UR7, 0x2, URZ, 0xfc, !UPT ;  /* 0x0000000207087892 */ /* 0x000fe4000f8efcff */
[----:B------:R-:W-:Y:S02]  /*1bc0*/  UIADD3 UR16, UPT, UPT, UR16, 0x1, URZ ;  /* 0x0000000110107890 */ /* 0x000fe4000fffe0ff */
[----:B------:R-:W-:Y:S02]  /*1bd0*/  UISETP.NE.AND UP0, UPT, UR8, 0x2, UPT ;  /* 0x000000020800788c */ /* 0x000fe4000bf05270 */
[----:B------:R-:W-:-:S07]  /*1be0*/  UISETP.NE.AND UP2, UPT, UR16, 0x1, UPT ;  /* 0x000000011000788c */ /* 0x000fce000bf45270 */
[----:B------:R-:W-:Y:S05]  /*1bf0*/  BRA.U UP0, `(.L_x_29) ;  /* 0x0000000100047547 */ /* 0x000fea000b800000 */
[----:B------:R-:W-:Y:S05]  /*1c00*/  BPT.TRAP 0x1 ;  /* 0x000000040000795c */ /* 0x000fea0000300000 */
.L_x_29:
[----:B------:R-:W-:Y:S04]  /*1c10*/  BSSY.RECONVERGENT B0, `(.L_x_30) ;  /* 0x0000003000007945 */ /* 0x000fe80003800200 */
[----:B------:R-:W-:Y:S05]  /*1c20*/  @!P4 BRA `(.L_x_31) ;  /* 0x000000000004c947 */ /* 0x000fea0003800000 */
[----:B------:R-:W-:Y:S05]  /*1c30*/  BPT.TRAP 0x1 ;  /* 0x000000040000795c */ /* 0x000fea0000300000 */
.L_x_31:
[----:B------:R-:W-:Y:S05]  /*1c40*/  BSYNC.RECONVERGENT B0 ;  /* 0x0000000000007941 */ /* 0x000fea0003800200 */
.L_x_30:
[----:B------:R-:W-:Y:S02]  /*1c50*/  UIADD3 UR13, UPT, UPT, UR17, 0x1, URZ ;  /* 0x00000001110d7890 */ /* 0x000fe4000fffe0ff */
[----:B------:R-:W-:Y:S02]  /*1c60*/  ULEA UR32, UR17, UR4, 0xd ;  /* 0x0000000411207291 */ /* 0x000fe4000f8e68ff */
[----:B------:R-:W-:Y:S02]  /*1c70*/  UISETP.NE.AND UP0, UPT, UR13, 0x12, UPT ;  /* 0x000000120d00788c */ /* 0x000fe4000bf05270 */
[----:B------:R-:W-:Y:S02]  /*1c80*/  UIADD3 UR28, UP1, UPT, UR24, 0x80, URZ ;  /* 0x00000080181c7890 */ /* 0x000fe4000ff3e0ff */
[----:B------:R-:W-:Y:S02]  /*1c90*/  USEL UR9, URZ, 0x1, UP0 ;  /* 0x00000001ff097887 */ /* 0x000fe40008000000 */
[----:B------:R-:W-:-:S02]  /*1ca0*/  USEL UR13, UR13, URZ, UP0 ;  /* 0x000000ff0d0d7287 */ /* 0x000fc40008000000 */
[----:B------:R-:W-:Y:S02]  /*1cb0*/  UIADD3 UR26, UP0, UPT, UR24, 0x180, URZ ;  /* 0x00000180181a7890 */ /* 0x000fe4000ff1e0ff */
[----:B------:R-:W-:Y:S01]  /*1cc0*/  ULEA UR8, UR13, UR4, 0x3 ;  /* 0x000000040d087291 */ /* 0x000fe2000f8e18ff */
[----:B------:R-:W-:Y:S01]  /*1cd0*/  LOP3.LUT R15, R15, UR9, RZ, 0x3c, !PT ;  /* 0x000000090f0f7c12 */ /* 0x000fe2000f8e3cff */
[----:B------:R-:W-:Y:S02]  /*1ce0*/  ULOP3.LUT UR33, UR33, 0xfefffff8, URZ, 0xc0, !UPT ;  /* 0xfefffff821217892 */ /* 0x000fe4000f8ec0ff */
[----:B------:R-:W-:Y:S01]  /*1cf0*/  UIADD3.X UR29, UPT, UPT, URZ, UR25, URZ, UP1, !UPT ;  /* 0x00000019ff1d7290 */ /* 0x000fe20008ffe4ff */
[----:B-1----:R-:W-:Y:S01]  /*1d00*/  SHF.L.U32 R2, R15, 0x1f, RZ ;  /* 0x0000001f0f027819 */ /* 0x002fe200000006ff */
[----:B------:R-:W-:Y:S02]  /*1d10*/  UIADD3 UR32, UPT, UPT, UR32, 0x2400, URZ ;  /* 0x0000240020207890 */ /* 0x000fe4000fffe0ff */
[----:B------:R-:W-:Y:S01]  /*1d20*/  UIADD3.X UR27, UPT, UPT, URZ, UR25, URZ, UP0, !UPT ;  /* 0x00000019ff1b7290 */ /* 0x000fe200087fe4ff */
[----:B------:R4:W1:Y:S01]  /*1d30*/  SYNCS.PHASECHK.TRANS64.TRYWAIT P0, [UR8+0x90], R2 ;  /* 0x00009002ff0075a7 */ /* 0x0008620008001108 */
[----:B------:R-:W-:Y:S01]  /*1d40*/  ULEA UR8, UR17, UR4, 0xc ;  /* 0x0000000411087291 */ /* 0x000fe2000f8e60ff */
[----:B------:R-:W-:Y:S01]  /*1d50*/  UMOV UR18, 0x0 ;  /* 0x0000000000127882 */ /* 0x000fe20000000000 */
[----:B------:R-:W-:-:S02]  /*1d60*/  UMOV UR19, 0x10000000 ;  /* 0x1000000000137882 */ /* 0x000fc40000000000 */
[----:B------:R-:W-:Y:S01]  /*1d70*/  UIADD3 UR8, UPT, UPT, UR8, 0x26400, URZ ;  /* 0x0002640008087890 */ /* 0x000fe2000fffe0ff */
[----:B------:R2:W-:Y:S01]  /*1d80*/  UTMALDG.3D.2CTA [UR32], [UR28], desc[UR18] ;  /* 0x000012201c0075b4 */ /* 0x0005e20008211000 */
[----:B------:R-:W-:Y:S01]  /*1d90*/  UMOV UR10, UR34 ;  /* 0x00000022000a7c82 */ /* 0x000fe20008000000 */
[----:B------:R-:W-:Y:S01]  /*1da0*/  UMOV UR12, UR36 ;  /* 0x00000024000c7c82 */ /* 0x000fe20008000000 */
[----:B------:R-:W-:Y:S01]  /*1db0*/  UMOV UR9, UR33 ;  /* 0x0000002100097c82 */ /* 0x000fe20008000000 */
[----:B------:R-:W-:Y:S01]  /*1dc0*/  UMOV UR23, UR5 ;  /* 0x0000000500177c82 */ /* 0x000fe20008000000 */
[----:B------:R-:W-:-:S03]  /*1dd0*/  UMOV UR17, UR13 ;  /* 0x0000000d00117c82 */ /* 0x000fc60008000000 */
[----:B------:R4:W-:Y:S01]  /*1de0*/  UTMALDG.3D.2CTA [UR8], [UR26], desc[UR18] ;  /* 0x000012081a0075b4 */ /* 0x0009e20008211000 */
[----:B--2---:R-:W-:Y:S01]  /*1df0*/  UIADD3 UR34, UPT, UPT, UR34, 0x80, URZ ;  /* 0x0000008022227890 */ /* 0x004fe2000fffe0ff */
[----:B------:R-:W-:Y:S11]  /*1e00*/  BRA.U UP2, `(.L_x_32) ;  /* 0xfffffffd024c7547 */ /* 0x000ff6000b83ffff */
.L_x_26:
[----:B----4-:R-:W-:Y:S01]  /*1e10*/  ULEA UR8, UR13, UR4, 0x3 ;  /* 0x000000040d087291 */ /* 0x010fe2000f8e18ff */
[----:B-1----:R-:W-:Y:S01]  /*1e20*/  SHF.L.U32 R2, R15, 0x1f, RZ ;  /* 0x0000001f0f027819 */ /* 0x002fe200000006ff */
[----:B------:R-:W-:Y:S01]  /*1e30*/  @!P1 SYNCS.ARRIVE.TRANS64.A1T0 RZ, [UR4+0x138], RZ ;  /* 0x000138ffffff99a7 */ /* 0x000fe20008100004 */
[----:B------:R-:W-:-:S06]  /*1e40*/  UISETP.GT.AND UP0, UPT, UR22, UR21, UPT ;  /* 0x000000151600728c */ /* 0x000fcc000bf04270 */
[----:B--2---:R1:W2:Y:S03]  /*1e50*/  SYNCS.PHASECHK.TRANS64.TRYWAIT P0, [UR8+0x90], R2 ;  /* 0x00009002ff0075a7 */ /* 0x0042a60008001108 */
[----:B------:R-:W-:Y:S05]  /*1e60*/  BRA.U !UP0, `(.L_x_33) ;  /* 0x0000000108c07547 */ /* 0x000fea000b800000 */
[----:B------:R-:W-:Y:S01]  /*1e70*/  UIADD3 UR26, UPT, UPT, UR14, UR23, URZ ;  /* 0x000000170e1a7290 */ /* 0x000fe2000fffe0ff */
[----:B------:R-:W-:-:S11]  /*1e80*/  UMOV UR27, UR13 ;  /* 0x0000000d001b7c82 */ /* 0x000fd60008000000 */
.L_x_39:
[----:B------:R-:W-:Y:S01]  /*1e90*/  ULEA UR17, UR27, UR4, 0x3 ;  /* 0x000000041b117291 */ /* 0x000fe2000f8e18ff */
[----:B--2---:R-:W-:Y:S01]  /*1ea0*/  @P5 MOV R3, 0x6000 ;  /* 0x0000600000035802 */ /* 0x004fe20000000f00 */
[----:B-12---:R-:W-:Y:S10]  /*1eb0*/  @P0 BRA `(.L_x_34) ;  /* 0x00000000000c0947 */ /* 0x006ff40003800000 */
[----:B------:R-:W-:-:S04]  /*1ec0*/  SHF.L.U32 R5, R15, 0x1f, RZ ;  /* 0x0000001f0f057819 */ /* 0x000fc800000006ff */
[----:B------:R-:W2:Y:S02]  /*1ed0*/  SYNCS.PHASECHK.TRANS64.TRYWAIT P0, [UR17+0x90], R5 ;  /* 0x00009005ff0075a7 */ /* 0x000ea40008001111 */
[----:B--2---:R-:W-:Y:S05]  /*1ee0*/  @!P0 BRA `(.L_x_35) ;  /* 0x0000005400048947 */ /* 0x004fea0003800000 */
.L_x_34:
[----:B------:R2:W-:Y:S01]  /*1ef0*/  @P5 SYNCS.ARRIVE.TRANS64 RZ, [UR17], R3 ;  /* 0x00000003ffff59a7 */ /* 0x0005e20008000011 */
[----:B------:R-:W-:-:S04]  /*1f00*/  ULOP3.LUT UR8, UR7, 0x2, URZ, 0xfc, !UPT ;  /* 0x0000000207087892 */ /* 0x000fc8000f8efcff */
[----:B------:R-:W-:-:S09]  /*1f10*/  UISETP.NE.AND UP0, UPT, UR8, 0x2, UPT ;  /* 0x000000020800788c */ /* 0x000fd2000bf05270 */
[----:B------:R-:W-:Y:S05]  /*1f20*/  BRA.U UP0, `(.L_x_36) ;  /* 0x0000000100047547 */ /* 0x000fea000b800000 */
[----:B------:R-:W-:Y:S05]  /*1f30*/  BPT.TRAP 0x1 ;  /* 0x000000040000795c */ /* 0x000fea0000300000 */
.L_x_36:
[----:B------:R-:W-:Y:S04]  /*1f40*/  BSSY.RECONVERGENT B0, `(.L_x_37) ;  /* 0x0000003000007945 */ /* 0x000fe80003800200 */
[----:B------:R-:W-:Y:S05]  /*1f50*/  @!P4 BRA `(.L_x_38) ;  /* 0x000000000004c947 */ /* 0x000fea0003800000 */
[----:B------:R-:W-:Y:S05]  /*1f60*/  BPT.TRAP 0x1 ;  /* 0x000000040000795c */ /* 0x000fea0000300000 */
.L_x_38:
[----:B------:R-:W-:Y:S05]  /*1f70*/  BSYNC.RECONVERGENT B0 ;  /* 0x0000000000007941 */ /* 0x000fea0003800200 */
.L_x_37:
        /* <DEDUP_REMOVED lines=9> */
[----:B------:R-:W-:Y:S02]  /*2010*/  USHF.L.U32 UR18, UR23, 0x7, URZ ;  /* 0x0000000717127899 */ /* 0x000fe400080006ff */
[----:B------:R-:W-:Y:S01]  /*2020*/  ULOP3.LUT UR17, UR17, 0xfefffff8, URZ, 0xc0, !UPT ;  /* 0xfefffff811117892 */ /* 0x000fe2000f8ec0ff */
[----:B-1----:R-:W-:Y:S01]  /*2030*/  SHF.L.U32 R2, R15, 0x1f, RZ ;  /* 0x0000001f0f027819 */ /* 0x002fe200000006ff */
[----:B------:R-:W-:Y:S02]  /*2040*/  UIADD3 UR16, UPT, UPT, UR16, 0x2400, URZ ;  /* 0x0000240010107890 */ /* 0x000fe4000fffe0ff */
[----:B------:R-:W-:Y:S01]  /*2050*/  UIADD3.X UR33, UPT, UPT, URZ, UR25, URZ, UP1, !UPT ;  /* 0x00000019ff217290 */ /* 0x000fe20008ffe4ff */
[----:B------:R4:W1:Y:S01]  /*2060*/  SYNCS.PHASECHK.TRANS64.TRYWAIT P0, [UR8+0x90], R2 ;  /* 0x00009002ff0075a7 */ /* 0x0008620008001108 */
[----:B------:R-:W-:-:S02]  /*2070*/  ULEA UR8, UR27, UR4, 0xc ;  /* 0x000000041b087291 */ /* 0x000fc4000f8e60ff */
[----:B------:R-:W-:Y:S02]  /*2080*/  UIADD3.X UR31, UPT, UPT, URZ, UR25, URZ, UP0, !UPT ;  /* 0x00000019ff1f7290 */ /* 0x000fe400087fe4ff */
[----:B------:R-:W-:Y:S01]  /*2090*/  UIADD3 UR8, UPT, UPT, UR8, 0x26400, URZ ;  /* 0x0002640008087890 */ /* 0x000fe2000fffe0ff */
[----:B------:R-:W-:Y:S01]  /*20a0*/  UMOV UR28, 0x0 ;  /* 0x00000000001c7882 */ /* 0x000fe20000000000 */
[----:B------:R-:W-:Y:S01]  /*20b0*/  UMOV UR29, 0x10000000 ;  /* 0x10000000001d7882 */ /* 0x000fe20000000000 */
[----:B------:R-:W-:Y:S01]  /*20c0*/  UMOV UR19, UR35 ;  /* 0x0000002300137c82 */ /* 0x000fe20008000000 */
[----:B------:R-:W-:Y:S01]  /*20d0*/  UMOV UR20, UR36 ;  /* 0x0000002400147c82 */ /* 0x000fe20008000000 */
[----:B------:R-:W-:Y:S01]  /*20e0*/  UMOV UR12, UR36 ;  /* 0x00000024000c7c82 */ /* 0x000fe20008000000 */
[----:B------:R-:W-:Y:S01]  /*20f0*/  UMOV UR9, UR17 ;  /* 0x0000001100097c82 */ /* 0x000fe20008000000 */
[----:B------:R-:W-:Y:S01]  /*2100*/  UMOV UR10, UR18 ;  /* 0x00000012000a7c82 */ /* 0x000fe20008000000 */
[----:B------:R4:W-:Y:S01]  /*2110*/  UTMALDG.3D.2CTA [UR16], [UR32], desc[UR28] ;  /* 0x00001c10200075b4 */ /* 0x0009e20008211000 */
[----:B------:R-:W-:Y:S01]  /*2120*/  UIADD3 UR23, UPT, UPT, UR23, 0x1, URZ ;  /* 0x0000000117177890 */ /* 0x000fe2000fffe0ff */
[----:B------:R-:W-:-:S03]  /*2130*/  UMOV UR27, UR13 ;  /* 0x0000000d001b7c82 */ /* 0x000fc60008000000 */
[----:B------:R-:W-:Y:S01]  /*2140*/  UISETP.NE.AND UP0, UPT, UR23, UR26, UPT ;  /* 0x0000001a1700728c */ /* 0x000fe2000bf05270 */
[----:B------:R4:W-:Y:S08]  /*2150*/  UTMALDG.3D.2CTA [UR8], [UR30], desc[UR28] ;  /* 0x00001c081e0075b4 */ /* 0x0009f00008211000 */
[----:B----4-:R-:W-:Y:S05]  /*2160*/  BRA.U UP0, `(.L_x_39) ;  /* 0xfffffffd00487547 */ /* 0x010fea000b83ffff */
.L_x_33:
[C---:B-1----:R-:W-:Y:S01]  /*2170*/  LEA R2, R14.reuse, UR4, 0x3 ;  /* 0x000000040e027c11 */ /* 0x042fe2000f8e18ff */
[----:B------:R-:W-:Y:S01]  /*2180*/  NOP ;  /* 0x0000000000007918 */ /* 0x000fe20000000000 */
[----:B--2---:R-:W-:Y:S02]  /*2190*/  SHF.L.U32 R3, R13, 0x1f, RZ ;  /* 0x0000001f0d037819 */ /* 0x004fe400000006ff */
[----:B------:R-:W-:Y:S02]  /*21a0*/  LEA R4, R14, UR4, 0x4 ;  /* 0x000000040e047c11 */ /* 0x000fe4000f8e20ff */
[----:B------:R-:W1:Y:S02]  /*21b0*/  SYNCS.PHASECHK.TRANS64.TRYWAIT P0, [R2+URZ+0x140], R3 ;  /* 0x00014003020075a7 */ /* 0x000e6400080011ff */
[----:B-1----:R-:W-:Y:S05]  /*21c0*/  @!P0 BRA `(.L_x_40) ;  /* 0x0000005000648947 */ /* 0x002fea0003800000 */
.L_x_131:
[----:B------:R-:W2:Y:S01]  /*21d0*/  LDS.128 R4, [R4+0x1d0] ;  /* 0x0001d00004047984 */ /* 0x000ea20000000c00 */
[----:B------:R-:W-:Y:S01]  /*21e0*/  ISETP.GE.AND P0, PT, R40, 0x1, PT ;  /* 0x000000012800780c */ /* 0x000fe20003f06270 */
[----:B-1----:R-:W-:Y:S01]  /*21f0*/  VIADD R2, R2, 0x150 ;  /* 0x0000015002027836 */ /* 0x002fe20000000000 */
[----:B------:R-:W-:Y:S01]  /*2200*/  @!PT LDS RZ, [RZ] ;  /* 0x00000000fffff984 */ /* 0x000fe20000000800 */
[----:B------:R-:W-:Y:S01]  /*2210*/  @!PT LDS RZ, [RZ] ;  /* 0x00000000fffff984 */ /* 0x000fe20000000800 */
[----:B------:R-:W-:Y:S01]  /*2220*/  @!PT LDS RZ, [RZ] ;  /* 0x00000000fffff984 */ /* 0x000fe20000000800 */
[----:B------:R-:W-:Y:S01]  /*2230*/  @!PT LDS RZ, [RZ] ;  /* 0x00000000fffff984 */ /* 0x000fe20000000800 */
[----:B------:R1:W-:Y:S06]  /*2240*/  MEMBAR.ALL.CTA ;  /* 0x0000000000007992 */ /* 0x0003ec0000008000 */
[----:B-1----:R-:W1:Y:S01]  /*2250*/  FENCE.VIEW.ASYNC.S ;  /* 0x00000000000073c6 */ /* 0x002e620000000000 */
[----:B------:R-:W-:-:S04]  /*2260*/  PRMT R2, RZ, 0x654, R2 ;  /* 0x00000654ff027816 */ /* 0x000fc80000000002 */
[----:B-1----:R1:W-:Y:S01]  /*2270*/  SYNCS.ARRIVE.TRANS64.RED.A1T0 RZ, [R2+URZ], RZ ;  /* 0x000000ff02ff79a7 */ /* 0x0023e200081004ff */
[----:B--2---:R-:W-:-:S13]  /*2280*/  LOP3.LUT P2, RZ, R6, 0x1, RZ, 0xc0, !PT ;  /* 0x0000000106ff7812 */ /* 0x004fda000784c0ff */
[----:B------:R-:W-:Y:S01]  /*2290*/  @P2 SHF.R.U32.HI R3, RZ, 0x10, R5 ;  /* 0x00000010ff032819 */ /* 0x000fe20000011605 */
[----:B------:R-:W-:Y:S01]  /*22a0*/  VOTEU.ANY UP0, P2 ;  /* 0x0000000000ff7886 */ /* 0x000fe20001000100 */
[----:B------:R-:W-:Y:S02]  /*22b0*/  @P2 MOV R11, R4 ;  /* 0x00000004000b2202 */ /* 0x000fe40000000f00 */
[----:B------:R-:W-:Y:S02]  /*22c0*/  @P2 R2UR.BROADCAST UR8, R3 ;  /* 0x00000000030822ca */ /* 0x000fe400008e0000 */
[----:B------:R-:W-:-:S11]  /*22d0*/  @P2 LOP3.LUT R8, R5, 0xffff, RZ, 0xc0, !PT ;  /* 0x0000ffff05082812 */ /* 0x000fd600078ec0ff */
[----:B------:R-:W-:Y:S01]  /*22e0*/  @UP0 UMOV UR36, UR8 ;  /* 0x0000000800240c82 */ /* 0x000fe20008000000 */
[----:B-1----:R-:W-:Y:S05]  /*22f0*/  @!P0 BRA `(.L_x_41) ;  /* 0x0000000000b88947 */ /* 0x002fea0003800000 */
[----:B------:R-:W3:Y:S01]  /*2300*/  LDC.64 R4, c[0x0][0xb18] ;  /* 0x0002c600ff047b82 */ /* 0x000ee20000000a00 */
[----:B------:R-:W-:-:S07]  /*2310*/  ISETP.NE.AND P3, PT, R40, 0x1, PT ;  /* 0x000000012800780c */ /* 0x000fce0003f65270 */
[----:B------:R-:W1:Y:S08]  /*2320*/  LDC.64 R6, c[0x0][0xb10] ;  /* 0x0002c400ff067b82 */ /* 0x000e700000000a00 */
[----:B------:R-:W2:Y:S08]  /*2330*/  LDC R18, c[0x0][0xb20] ;  /* 0x0002c800ff127b82 */ /* 0x000eb00000000800 */
[----:B------:R-:W4:Y:S01]  /*2340*/  LDC R20, c[0x0][0xb0c] ;  /* 0x0002c300ff147b82 */ /* 0x000f220000000800 */
[----:B---3--:R-:W-:Y:S01]  /*2350*/  IMAD.HI.U32 R19, R0, R5, RZ ;  /* 0x0000000500137227 */ /* 0x008fe200078e00ff */
[----:B------:R-:W-:-:S03]  /*2360*/  ISETP.NE.AND P0, PT, R4, 0x1, PT ;  /* 0x000000010400780c */ /* 0x000fc60003f05270 */
[----:B------:R-:W-:-:S03]  /*2370*/  IMAD.HI.U32 R5, R8, R5, RZ ;  /* 0x0000000508057227 */ /* 0x000fc600078e00ff */
[----:B------:R-:W3:Y:S01]  /*2380*/  LDC.64 R2, c[0x0][0xb28] ;  /* 0x0002ca00ff027b82 */ /* 0x000ee20000000a00 */
[----:B-1----:R-:W-:-:S04]  /*2390*/  IMAD.HI.U32 R22, R9, R6, RZ ;  /* 0x0000000609167227 */ /* 0x002fc800078e00ff */
[----:B------:R-:W-:Y:S01]  /*23a0*/  IMAD.HI.U32 R24, R11, R6, RZ ;  /* 0x000000060b187227 */ /* 0x000fe200078e00ff */
[----:B------:R-:W-:Y:S02]  /*23b0*/  SHF.R.U32.HI R22, RZ, R7, R22 ;  /* 0x00000007ff167219 */ /* 0x000fe40000011616 */
[-C--:B--2---:R-:W-:Y:S02]  /*23c0*/  SHF.R.U32.HI R19, RZ, R18.reuse, R19 ;  /* 0x00000012ff137219 */ /* 0x084fe40000011613 */
[----:B------:R-:W-:Y:S02]  /*23d0*/  SHF.R.U32.HI R5, RZ, R18, R5 ;  /* 0x00000012ff057219 */ /* 0x000fe40000011605 */
[----:B------:R-:W-:Y:S02]  /*23e0*/  SEL R19, R0, R19, !P0 ;  /* 0x0000001300137207 */ /* 0x000fe40004000000 */
[----:B------:R-:W-:Y:S02]  /*23f0*/  SHF.R.U32.HI R24, RZ, R7, R24 ;  /* 0x00000007ff187219 */ /* 0x000fe40000011618 */
[----:B----4-:R-:W-:-:S02]  /*2400*/  ISETP.NE.AND P1, PT, R20, 0x1, PT ;  /* 0x000000011400780c */ /* 0x010fc40003f25270 */
[----:B------:R-:W-:Y:S02]  /*2410*/  SEL R5, R8, R5, !P0 ;  /* 0x0000000508057207 */ /* 0x000fe40004000000 */
[----:B------:R-:W-:Y:S02]  /*2420*/  SEL R21, R9, R22, !P1 ;  /* 0x0000001609157207 */ /* 0x000fe40004800000 */
[----:B------:R-:W-:Y:S01]  /*2430*/  SEL R7, R11, R24, !P1 ;  /* 0x000000180b077207 */ /* 0x000fe20004800000 */
[----:B---3--:R-:W-:-:S04]  /*2440*/  IMAD.HI.U32 R22, R19, R2, RZ ;  /* 0x0000000213167227 */ /* 0x008fc800078e00ff */
[----:B------:R-:W-:Y:S01]  /*2450*/  IMAD.HI.U32 R6, R21, R2, RZ ;  /* 0x0000000215067227 */ /* 0x000fe200078e00ff */
[----:B------:R-:W-:-:S04]  /*2460*/  @P3 SHF.R.U32.HI R19, RZ, R3, R22 ;  /* 0x00000003ff133219 */ /* 0x000fc80000011616 */
[----:B------:R-:W-:Y:S01]  /*2470*/  @P3 SHF.R.U32.HI R21, RZ, R3, R6 ;  /* 0x00000003ff153219 */ /* 0x000fe20000011606 */
[----:B------:R-:W-:-:S04]  /*2480*/  IMAD R19, R40, R19, RZ ;  /* 0x0000001328137224 */ /* 0x000fc800078e02ff */
[----:B------:R-:W-:Y:S01]  /*2490*/  IMAD R6, R40, R21, RZ ;  /* 0x0000001528067224 */ /* 0x000fe200078e02ff */
[C---:B------:R-:W-:Y:S02]  /*24a0*/  ISETP.GE.AND P0, PT, R5.reuse, R19, PT ;  /* 0x000000130500720c */ /* 0x040fe40003f06270 */
[----:B------:R-:W-:Y:S02]  /*24b0*/  IADD3 R19, PT, PT, -R5, RZ, RZ ;  /* 0x000000ff05137210 */ /* 0x000fe40007ffe1ff */
[----:B------:R-:W-:Y:S01]  /*24c0*/  ISETP.GE.OR P0, PT, R7, R6, P0 ;  /* 0x000000060700720c */ /* 0x000fe20000706670 */
[----:B------:R-:W-:-:S04]  /*24d0*/  IMAD.HI.U32 R6, R5, R2, RZ ;  /* 0x0000000205067227 */ /* 0x000fc800078e00ff */
[----:B------:R-:W-:Y:S01]  /*24e0*/  IMAD R8, R4, R19, R8 ;  /* 0x0000001304087224 */ /* 0x000fe200078e0208 */
[----:B------:R-:W-:-:S04]  /*24f0*/  SHF.R.U32.HI R6, RZ, R3, R6 ;  /* 0x00000003ff067219 */ /* 0x000fc80000011606 */
[----:B------:R-:W-:-:S03]  /*2500*/  SEL R6, R5, R6, !P3 ;  /* 0x0000000605067207 */ /* 0x000fc60005800000 */
[----:B------:R-:W-:-:S04]  /*2510*/  @!P0 IMAD.HI.U32 R18, R7, R2, RZ ;  /* 0x0000000207128227 */ /* 0x000fc800078e00ff */
[----:B------:R-:W-:Y:S01]  /*2520*/  IMAD.MOV R2, RZ, RZ, -R6 ;  /* 0x000000ffff027224 */ /* 0x000fe200078e0a06 */
[----:B------:R-:W-:-:S03]  /*2530*/  @!P0 SHF.R.U32.HI R18, RZ, R3, R18 ;  /* 0x00000003ff128219 */ /* 0x000fc60000011612 */
[----:B------:R-:W-:Y:S01]  /*2540*/  IMAD R2, R40, R2, R5 ;  /* 0x0000000228027224 */ /* 0x000fe200078e0205 */
        /* <DEDUP_REMOVED lines=9> */
.L_x_41:
[----:B------:R-:W1:Y:S02]  /*25e0*/  LDCU UR8, c[0x0][0xb30] ;  /* 0x00016600ff0877ac */ /* 0x000e640008000800 */
[----:B-1----:R-:W-:-:S09]  /*25f0*/  UISETP.NE.AND UP0, UPT, UR8, 0x1, UPT ;  /* 0x000000010800788c */ /* 0x002fd2000bf05270 */
[----:B------:R-:W-:Y:S05]  /*2600*/  BRA.U UP0, `(.L_x_42) ;  /* 0x0000000100407547 */ /* 0x000fea000b800000 */
[----:B------:R-:W1:Y:S08]  /*2610*/  LDC.64 R4, c[0x0][0xb10] ;  /* 0x0002c400ff047b82 */ /* 0x000e700000000a00 */
[----:B------:R-:W2:Y:S08]  /*2620*/  LDC.64 R2, c[0x0][0xb18] ;  /* 0x0002c600ff027b82 */ /* 0x000eb00000000a00 */
[----:B------:R-:W4:Y:S08]  /*2630*/  LDC R6, c[0x0][0xb20] ;  /* 0x0002c800ff067b82 */ /* 0x000f300000000800 */
[----:B------:R-:W3:Y:S01]  /*2640*/  LDC R18, c[0x0][0xb0c] ;  /* 0x0002c300ff127b82 */ /* 0x000ee20000000800 */
[----:B-1----:R-:W-:-:S05]  /*2650*/  IMAD.HI.U32 R4, R11, R4, RZ ;  /* 0x000000040b047227 */ /* 0x002fca00078e00ff */
[----:B------:R-:W-:Y:S01]  /*2660*/  SHF.R.U32.HI R4, RZ, R5, R4 ;  /* 0x00000005ff047219 */ /* 0x000fe20000011604 */
[----:B--2---:R-:W-:Y:S01]  /*2670*/  IMAD.HI.U32 R3, R8, R3, RZ ;  /* 0x0000000308037227 */ /* 0x004fe200078e00ff */
[----:B------:R-:W-:-:S04]  /*2680*/  ISETP.NE.AND P0, PT, R2, 0x1, PT ;  /* 0x000000010200780c */ /* 0x000fc80003f05270 */
[----:B----4-:R-:W-:-:S04]  /*2690*/  SHF.R.U32.HI R3, RZ, R6, R3 ;  /* 0x00000006ff037219 */ /* 0x010fc80000011603 */
[----:B------:R-:W-:Y:S02]  /*26a0*/  SEL R3, R8, R3, !P0 ;  /* 0x0000000308037207 */ /* 0x000fe40004000000 */
[----:B---3--:R-:W-:-:S04]  /*26b0*/  ISETP.NE.AND P1, PT, R18, 0x1, PT ;  /* 0x000000011200780c */ /* 0x008fc80003f25270 */
[----:B------:R-:W-:-:S05]  /*26c0*/  SEL R4, R11, R4, !P1 ;  /* 0x000000040b047207 */ /* 0x000fca0004800000 */
[----:B------:R-:W-:Y:S02]  /*26d0*/  IMAD.IADD R5, R3, 0x1, -R4 ;  /* 0x0000000103057824 */ /* 0x000fe400078e0a04 */
[----:B------:R-:W-:Y:S02]  /*26e0*/  IMAD.IADD R3, R4, 0x1, -R3 ;  /* 0x0000000104037824 */ /* 0x000fe400078e0a03 */
[----:B------:R-:W-:Y:S02]  /*26f0*/  IMAD R11, R5, R18, R11 ;  /* 0x00000012050b7224 */ /* 0x000fe400078e020b */
[----:B------:R-:W-:-:S07]  /*2700*/  IMAD R8, R3, R2, R8 ;  /* 0x0000000203087224 */ /* 0x000fce00078e0208 */
.L_x_42:
[----:B------:R-:W-:Y:S01]  /*2710*/  VIADD R14, R14, 0x1 ;  /* 0x000000010e0e7836 */ /* 0x000fe20000000000 */
[----:B------:R-:W-:Y:S01]  /*2720*/  PLOP3.LUT P1, PT, PT, PT, PT, 0x80, 0x8 ;  /* 0x000000000008781c */ /* 0x000fe20003f2f070 */
[----:B------:R-:W-:Y:S02]  /*2730*/  IMAD.IADD R93, R11, 0x1, R92 ;  /* 0x000000010b5d7824 */ /* 0x000fe400078e025c */
[----:B------:R-:W-:Y:S01]  /*2740*/  IMAD.IADD R94, R8, 0x1, R81 ;  /* 0x00000001085e7824 */ /* 0x000fe200078e0251 */
[----:B------:R-:W-:-:S04]  /*2750*/  ISETP.NE.AND P0, PT, R14, 0x2, PT ;  /* 0x000000020e00780c */ /* 0x000fc80003f05270 */
[----:B------:R-:W-:Y:S02]  /*2760*/  SEL R2, RZ, 0x1, P0 ;  /* 0x00000001ff027807 */ /* 0x000fe40000000000 */
[----:B------:R-:W-:Y:S02]  /*2770*/  SEL R14, R14, RZ, P0 ;  /* 0x000000ff0e0e7207 */ /* 0x000fe40000000000 */
[----:B------:R-:W-:Y:S01]  /*2780*/  LOP3.LUT R13, R13, R2, RZ, 0x3c, !PT ;  /* 0x000000020d0d7212 */ /* 0x000fe200078e3cff */
[----:B------:R-:W-:Y:S06]  /*2790*/  @P2 BRA `(.L_x_43) ;  /* 0xfffffff000582947 */ /* 0x000fec000383ffff */
[----:B------:R-:W-:Y:S01]  /*27a0*/  UIADD3 UR4, UPT, UPT, UR4, 0x90, URZ ;  /* 0x0000009004047890 */ /* 0x000fe2000fffe0ff */
[----:B------:R-:W-:-:S03]  /*27b0*/  SHF.L.U32 R3, R15, 0x1f, RZ ;  /* 0x0000001f0f037819 */ /* 0x000fc600000006ff */
[----:B------:R-:W-:-:S09]  /*27c0*/  ULEA UR5, UR13, UR4, 0x3 ;  /* 0x000000040d057291 */ /* 0x000fd2000f8e18ff */
[----:B------:R-:W1:Y:S02]  /*27d0*/  SYNCS.PHASECHK.TRANS64.TRYWAIT P0, [UR5], R3 ;  /* 0x00000003ff0075a7 */ /* 0x000e640008001105 */
[----:B-1----:R-:W-:Y:S05]  /*27e0*/  @!P0 BRA `(.L_x_44) ;  /* 0x0000004800f08947 */ /* 0x002fea0003800000 */
.L_x_133:
[----:B------:R-:W-:-:S04]  /*27f0*/  UIADD3 UR6, UPT, UPT, UR13, 0x1, URZ ;  /* 0x000000010d067890 */ /* 0x000fc8000fffe0ff */
[----:B------:R-:W-:-:S04]  /*2800*/  UISETP.NE.AND UP0, UPT, UR6, 0x12, UPT ;  /* 0x000000120600788c */ /* 0x000fc8000bf05270 */
[----:B------:R-:W-:Y:S02]  /*2810*/  USEL UR7, URZ, 0x1, UP0 ;  /* 0x00000001ff077887 */ /* 0x000fe40008000000 */
[----:B------:R-:W-:-:S04]  /*2820*/  USEL UR6, UR6, URZ, UP0 ;  /* 0x000000ff06067287 */ /* 0x000fc80008000000 */
[----:B------:R-:W-:Y:S01]  /*2830*/  ULEA UR5, UR6, UR4, 0x3 ;  /* 0x0000000406057291 */ /* 0x000fe2000f8e18ff */
[----:B------:R-:W-:-:S04]  /*2840*/  LOP3.LUT R2, R15, UR7, RZ, 0x3c, !PT ;  /* 0x000000070f027c12 */ /* 0x000fc8000f8e3cff */
[----:B-1----:R-:W-:-:S04]  /*2850*/  SHF.L.U32 R3, R2, 0x1f, RZ ;  /* 0x0000001f02037819 */ /* 0x002fc800000006ff */
[----:B------:R-:W1:Y:S02]  /*2860*/  SYNCS.PHASECHK.TRANS64.TRYWAIT P0, [UR5], R3 ;  /* 0x00000003ff0075a7 */ /* 0x000e640008001105 */
[----:B-1----:R-:W-:Y:S05]  /*2870*/  @!P0 BRA `(.L_x_45) ;  /* 0x0000004800e48947 */ /* 0x002fea0003800000 */
.L_x_135:
        /* <DEDUP_REMOVED lines=9> */
.L_x_137:
        /* <DEDUP_REMOVED lines=9> */
.L_x_139:
        /* <DEDUP_REMOVED lines=9> */
.L_x_141:
        /* <DEDUP_REMOVED lines=9> */
.L_x_143:
        /* <DEDUP_REMOVED lines=9> */
.L_x_145:
        /* <DEDUP_REMOVED lines=9> */
.L_x_147:
        /* <DEDUP_REMOVED lines=9> */
.L_x_149:
        /* <DEDUP_REMOVED lines=9> */
.L_x_151:
        /* <DEDUP_REMOVED lines=9> */
.L_x_153:
        /* <DEDUP_REMOVED lines=9> */
.L_x_155:
        /* <DEDUP_REMOVED lines=9> */
.L_x_157:
        /* <DEDUP_REMOVED lines=9> */
.L_x_159:
        /* <DEDUP_REMOVED lines=9> */
.L_x_161:
        /* <DEDUP_REMOVED lines=9> */
.L_x_163:
        /* <DEDUP_REMOVED lines=9> */
.L_x_165:
[----:B------:R-:W-:-:S04]  /*30f0*/  UIADD3 UR6, UPT, UPT, UR6, 0x1, URZ ;  /* 0x0000000106067890 */ /* 0x000fc8000fffe0ff */
[----:B------:R-:W-:-:S04]  /*3100*/  UISETP.NE.AND UP0, UPT, UR6, 0x12, UPT ;  /* 0x000000120600788c */ /* 0x000fc8000bf05270 */
[----:B------:R-:W-:Y:S02]  /*3110*/  USEL UR5, URZ, 0x1, UP0 ;  /* 0x00000001ff057887 */ /* 0x000fe40008000000 */
[----:B------:R-:W-:-:S04]  /*3120*/  USEL UR6, UR6, URZ, UP0 ;  /* 0x000000ff06067287 */ /* 0x000fc80008000000 */
[----:B------:R-:W-:Y:S01]  /*3130*/  ULEA UR6, UR6, UR4, 0x3 ;  /* 0x0000000406067291 */ /* 0x000fe2000f8e18ff */
[----:B-1----:R-:W-:-:S04]  /*3140*/  LOP3.LUT R3, R2, UR5, RZ, 0x3c, !PT ;  /* 0x0000000502037c12 */ /* 0x002fc8000f8e3cff */
[----:B------:R-:W-:Y:S01]  /*3150*/  SHF.L.U32 R3, R3, 0x1f, RZ ;  /* 0x0000001f03037819 */ /* 0x000fe200000006ff */
[----:B---3--:R-:W-:-:S07]  /*3160*/  IMAD.U32 R0, RZ, RZ, UR6 ;  /* 0x00000006ff007e24 */ /* 0x008fce000f8e00ff */
.L_x_61:
[----:B-1----:R1:W2:Y:S02]  /*3170*/  SYNCS.PHASECHK.TRANS64.TRYWAIT P0, [R0+URZ], R3 ;  /* 0x00000003000075a7 */ /* 0x0022a400080011ff */
[----:B--2---:R-:W-:Y:S05]  /*3180*/  @!P0 NANOSLEEP.SYNCS 0x989680 ;  /* 0x009896800000895d */ /* 0x004fea0003900000 */
[----:B------:R-:W2:Y:S02]  /*3190*/  @!P0 SYNCS.PHASECHK.TRANS64 P0, [R0+URZ], R3 ;  /* 0x00000003000085a7 */ /* 0x000ea400080010ff */
[----:B--2---:R-:W-:Y:S05]  /*31a0*/  @P0 EXIT ;  /* 0x000000000000094d */ /* 0x004fea0003800000 */
[----:B------:R-:W-:Y:S05]  /*31b0*/  BRA `(.L_x_61) ;  /* 0xfffffffc00ec7947 */ /* 0x000fea000383ffff */
.L_x_23:
[----:B------:R-:W-:-:S04]  /*31c0*/  UISETP.NE.AND UP1, UPT, UR37, URZ, UPT ;  /* 0x000000ff2500728c */ /* 0x000fc8000bf25270 */
[----:B------:R-:W-:-:S09]  /*31d0*/  UISETP.NE.OR UP1, UPT, UR10, 0x1, UP1 ;  /* 0x000000010a00788c */ /* 0x000fd20008f25670 */
[----:B------:R-:W-:Y:S05]  /*31e0*/  BRA.U UP1, `(.L_x_62) ;  /* 0x00000005014c7547 */ /* 0x000fea000b800000 */
[----:B------:R-:W-:Y:S01]  /*31f0*/  HFMA2 R11, -RZ, RZ, 0, 0 ;  /* 0x00000000ff0b7431 */ /* 0x000fe200000001ff */
[----:B------:R-:W-:Y:S01]  /*3200*/  ISETP.GE.U32.AND P2, PT, R10, 0x2, PT ;  /* 0x000000020a00780c */ /* 0x000fe20003f46070 */
[----:B------:R-:W-:Y:S01]  /*3210*/  IMAD.MOV.U32 R12, RZ, RZ, 0x1 ;  /* 0x00000001ff0c7424 */ /* 0x000fe200078e00ff */
[----:B------:R-:W-:Y:S01]  /*3220*/  CS2R R8, SRZ ;  /* 0x0000000000087805 */ /* 0x000fe2000001ff00 */
[----:B------:R-:W-:Y:S01]  /*3230*/  IMAD.MOV.U32 R3, RZ, RZ, RZ ;  /* 0x000000ffff037224 */ /* 0x000fe200078e00ff */
[----:B------:R-:W-:Y:S01]  /*3240*/  UMOV UR4, 0x400 ;  /* 0x0000040000047882 */ /* 0x000fe20000000000 */
[----:B------:R-:W-:Y:S01]  /*3250*/  UMOV UR6, URZ ;  /* 0x000000ff00067c82 */ /* 0x000fe20008000000 */
[----:B------:R-:W-:-:S12]  /*3260*/  ULEA UR37, UR37, UR4, 0x18 ;  /* 0x0000000425257291 */ /* 0x000fd8000f8ec0ff */
.L_x_66:
[----:B------:R-:W-:Y:S02]  /*3270*/  LEA R0, R3, UR37, 0x3 ;  /* 0x0000002503007c11 */ /* 0x000fe4000f8e18ff */
[----:B------:R-:W-:-:S03]  /*3280*/  SHF.L.U32 R5, R8, 0x1f, RZ ;  /* 0x0000001f08057819 */ /* 0x000fc600000006ff */
[----:B------:R-:W-:Y:S01]  /*3290*/  VIADD R4, R0, 0x1b0 ;  /* 0x000001b000047836 */ /* 0x000fe20000000000 */
[----:B------:R-:W1:Y:S02]  /*32a0*/  SYNCS.PHASECHK.TRANS64.TRYWAIT P0, [R0+URZ+0x1a0], R5 ;  /* 0x0001a005000075a7 */ /* 0x000e6400080011ff */
[----:B-1----:R-:W-:Y:S05]  /*32b0*/  @!P0 BRA `(.L_x_63) ;  /* 0x0000004400d48947 */ /* 0x002fea0003800000 */
.L_x_166:
[----:B------:R-:W-:Y:S01]  /*32c0*/  ULEA UR5, UR6, UR37, 0x3 ;  /* 0x0000002506057291 */ /* 0x000fe2000f8e18ff */
[----:B------:R-:W-:Y:S01]  /*32d0*/  PRMT R4, RZ, 0x654, R4 ;  /* 0x00000654ff047816 */ /* 0x000fe20000000004 */
[----:B-1----:R-:W-:Y:S01]  /*32e0*/  @!P2 IMAD.MOV.U32 R5, RZ, RZ, 0x10 ;  /* 0x00000010ff05a424 */ /* 0x002fe200078e00ff */
[----:B------:R-:W-:Y:S01]  /*32f0*/  SHF.L.U32 R7, R12, 0x1f, RZ ;  /* 0x0000001f0c077819 */ /* 0x000fe200000006ff */
[----:B------:R-:W-:Y:S01]  /*3300*/  UIADD3 UR4, UPT, UPT, UR5, 0x140, URZ ;  /* 0x0000014005047890 */ /* 0x000fe2000fffe0ff */
[----:B------:R1:W-:Y:S05]  /*3310*/  SYNCS.ARRIVE.TRANS64.RED.A1T0 RZ, [R4+URZ], RZ ;  /* 0x000000ff04ff79a7 */ /* 0x0003ea00081004ff */
[----:B------:R-:W-:Y:S01]  /*3320*/  IMAD.U32 R13, RZ, RZ, UR4 ;  /* 0x00000004ff0d7e24 */ /* 0x000fe2000f8e00ff */
[----:B------:R-:W2:Y:S04]  /*3330*/  SYNCS.PHASECHK.TRANS64.TRYWAIT P0, [UR5+0x150], R7 ;  /* 0x00015007ff0075a7 */ /* 0x000ea80008001105 */
[----:B------:R-:W-:Y:S01]  /*3340*/  PRMT R13, R10, 0x654, R13 ;  /* 0x000006540a0d7816 */ /* 0x000fe2000000000d */
[----:B-12---:R-:W-:Y:S06]  /*3350*/  @!P0 BRA `(.L_x_64) ;  /* 0x0000004400c08947 */ /* 0x006fec0003800000 */
.L_x_168:
[----:B------:R-:W-:Y:S01]  /*3360*/  ULEA UR4, UR6, UR37, 0x4 ;  /* 0x0000002506047291 */ /* 0x000fe2000f8e20ff */
[----:B------:R-:W-:Y:S01]  /*3370*/  SEL R2, R13, R2, !P2 ;  /* 0x000000020d027207 */ /* 0x000fe20005000000 */
[----:B------:R-:W-:Y:S01]  /*3380*/  UIADD3 UR5, UPT, UPT, UR5, 0x140, URZ ;  /* 0x0000014005057890 */ /* 0x000fe2000fffe0ff */
[----:B-1----:R-:W-:Y:S01]  /*3390*/  LEA R0, R11, UR37, 0x3 ;  /* 0x000000250b007c11 */ /* 0x002fe2000f8e18ff */
[----:B------:R-:W-:Y:S01]  /*33a0*/  UIADD3 UR4, UPT, UPT, UR4, 0x1d0, URZ ;  /* 0x000001d004047890 */ /* 0x000fe2000fffe0ff */
[----:B------:R1:W-:Y:S01]  /*33b0*/  @!P2 SYNCS.ARRIVE.TRANS64.RED RZ, [R2+URZ], R5 ;  /* 0x0000000502ffa9a7 */ /* 0x0003e200080004ff */
[----:B------:R-:W-:Y:S01]  /*33c0*/  UIADD3 UR6, UPT, UPT, UR6, 0x1, URZ ;  /* 0x0000000106067890 */ /* 0x000fe2000fffe0ff */
[----:B------:R-:W-:-:S03]  /*33d0*/  VIADD R3, R3, 0x1 ;  /* 0x0000000103037836 */ /* 0x000fc60000000000 */
[----:B------:R-:W-:Y:S02]  /*33e0*/  UISETP.NE.AND UP0, UPT, UR6, 0x2, UPT ;  /* 0x000000020600788c */ /* 0x000fe4000bf05270 */
[----:B------:R-:W-:Y:S01]  /*33f0*/  ISETP.NE.AND P0, PT, R3, 0x2, PT ;  /* 0x000000020300780c */ /* 0x000fe20003f05270 */
[----:B------:R-:W-:Y:S06]  /*3400*/  UGETNEXTWORKID.BROADCAST [UR4], [UR5] ;  /* 0x00000000040073ca */ /* 0x000fec0008000100 */
[----:B------:R-:W-:Y:S02]  /*3410*/  USEL UR4, URZ, 0x1, UP0 ;  /* 0x00000001ff047887 */ /* 0x000fe40008000000 */
[----:B------:R-:W-:-:S04]  /*3420*/  USEL UR6, UR6, URZ, UP0 ;  /* 0x000000ff06067287 */ /* 0x000fc80008000000 */
[----:B------:R-:W-:Y:S02]  /*3430*/  LOP3.LUT R12, R12, UR4, RZ, 0x3c, !PT ;  /* 0x000000040c0c7c12 */ /* 0x000fe4000f8e3cff */
[----:B-1----:R-:W-:-:S04]  /*3440*/  SHF.L.U32 R5, R9, 0x1f, RZ ;  /* 0x0000001f09057819 */ /* 0x002fc800000006ff */
[----:B------:R-:W1:Y:S02]  /*3450*/  SYNCS.PHASECHK.TRANS64.TRYWAIT P1, [R0+URZ+0x140], R5 ;  /* 0x00014005000075a7 */ /* 0x000e6400080211ff */
[----:B-1----:R-:W-:Y:S05]  /*3460*/  @!P1 BRA `(.L_x_65) ;  /* 0x0000004400949947 */ /* 0x002fea0003800000 */
.L_x_169:
[----:B------:R-:W-:Y:S01]  /*3470*/  LEA R4, R11, UR37, 0x4 ;  /* 0x000000250b047c11 */ /* 0x000fe2000f8e20ff */
[----:B-1----:R-:W-:Y:S01]  /*3480*/  VIADD R0, R0, 0x150 ;  /* 0x0000015000007836 */ /* 0x002fe20000000000 */
[----:B------:R-:W-:Y:S01]  /*3490*/  SEL R3, R3, RZ, P0 ;  /* 0x000000ff03037207 */ /* 0x000fe20000000000 */
[----:B------:R-:W-:-:S03]  /*34a0*/  VIADD R11, R11, 0x1 ;  /* 0x000000010b0b7836 */ /* 0x000fc60000000000 */
[----:B------:R-:W1:Y:S01]  /*34b0*/  LDS.128 R4, [R4+0x1d0] ;  /* 0x0001d00004047984 */ /* 0x000e620000000c00 */
[----:B------:R-:W-:Y:S02]  /*34c0*/  PRMT R0, RZ, 0x654, R0 ;  /* 0x00000654ff007816 */ /* 0x000fe40000000000 */
[C---:B------:R-:W-:Y:S01]  /*34d0*/  ISETP.NE.AND P1, PT, R11.reuse, 0x2, PT ;  /* 0x000000020b00780c */ /* 0x040fe20003f25270 */
[----:B------:R-:W-:Y:S01]  /*34e0*/  @!PT LDS RZ, [RZ] ;  /* 0x00000000fffff984 */ /* 0x000fe20000000800 */
[----:B------:R-:W-:Y:S01]  /*34f0*/  @!PT LDS RZ, [RZ] ;  /* 0x00000000fffff984 */ /* 0x000fe20000000800 */
[----:B------:R-:W-:Y:S01]  /*3500*/  @!PT LDS RZ, [RZ] ;  /* 0x00000000fffff984 */ /* 0x000fe20000000800 */
[----:B------:R-:W-:Y:S01]  /*3510*/  @!PT LDS RZ, [RZ] ;  /* 0x00000000fffff984 */ /* 0x000fe20000000800 */
[----:B------:R2:W-:Y:S06]  /*3520*/  MEMBAR.ALL.CTA ;  /* 0x0000000000007992 */ /* 0x0005ec0000008000 */
[----:B--2---:R-:W2:Y:S01]  /*3530*/  FENCE.VIEW.ASYNC.S ;  /* 0x00000000000073c6 */ /* 0x004ea20000000000 */
[----:B------:R-:W-:Y:S01]  /*3540*/  SEL R11, R11, RZ, P1 ;  /* 0x000000ff0b0b7207 */ /* 0x000fe20000800000 */
[----:B--2---:R2:W-:Y:S01]  /*3550*/  SYNCS.ARRIVE.TRANS64.RED.A1T0 RZ, [R0+URZ], RZ ;  /* 0x000000ff00ff79a7 */ /* 0x0045e200081004ff */
[----:B-1----:R-:W-:-:S02]  /*3560*/  LOP3.LUT P3, RZ, R6, 0x1, RZ, 0xc0, !PT ;  /* 0x0000000106ff7812 */ /* 0x002fc4000786c0ff */
[----:B------:R-:W-:-:S04]  /*3570*/  SEL R5, RZ, 0x1, P0 ;  /* 0x00000001ff057807 */ /* 0x000fc80000000000 */
[----:B------:R-:W-:Y:S02]  /*3580*/  LOP3.LUT R8, R8, R5, RZ, 0x3c, !PT ;  /* 0x0000000508087212 */ /* 0x000fe400078e3cff */
[----:B--2---:R-:W-:-:S04]  /*3590*/  SEL R0, RZ, 0x1, P1 ;  /* 0x00000001ff007807 */ /* 0x004fc80000800000 */
[----:B------:R-:W-:Y:S01]  /*35a0*/  LOP3.LUT R9, R9, R0, RZ, 0x3c, !PT ;  /* 0x0000000009097212 */ /* 0x000fe200078e3cff */
[----:B------:R-:W-:Y:S06]  /*35b0*/  @P3 BRA `(.L_x_66) ;  /* 0xfffffffc002c3947 */ /* 0x000fec000383ffff */
[----:B------:R-:W-:Y:S01]  /*35c0*/  ULEA UR5, UR6, UR37, 0x3 ;  /* 0x0000002506057291 */ /* 0x000fe2000f8e18ff */
[----:B------:R-:W-:-:S08]  /*35d0*/  SHF.L.U32 R3, R12, 0x1f, RZ ;  /* 0x0000001f0c037819 */ /* 0x000fd000000006ff */
[----:B------:R-:W1:Y:S02]  /*35e0*/  SYNCS.PHASECHK.TRANS64 P0, [UR5+0x150], R3 ;  /* 0x00015003ff0075a7 */ /* 0x000e640008001005 */
[----:B-1----:R-:W-:Y:S05]  /*35f0*/  @P0 BRA `(.L_x_67) ;  /* 0x0000000000080947 */ /* 0x002fea0003800000 */
[----:B------:R-:W1:Y:S02]  /*3600*/  SYNCS.PHASECHK.TRANS64.TRYWAIT P0, [UR5+0x150], R3 ;  /* 0x00015003ff0075a7 */ /* 0x000e640008001105 */
[----:B-1----:R-:W-:Y:S05]  /*3610*/  @!P0 BRA `(.L_x_68) ;  /* 0x00000044003c8947 */ /* 0x002fea0003800000 */
.L_x_67:
[----:B------:R-:W-:-:S04]  /*3620*/  UIADD3 UR4, UPT, UPT, UR6, 0x1, URZ ;  /* 0x0000000106047890 */ /* 0x000fc8000fffe0ff */
[----:B------:R-:W-:-:S04]  /*3630*/  UISETP.NE.AND UP0, UPT, UR4, 0x2, UPT ;  /* 0x000000020400788c */ /* 0x000fc8000bf05270 */
[----:B------:R-:W-:Y:S02]  /*3640*/  USEL UR7, URZ, 0x1, UP0 ;  /* 0x00000001ff077887 */ /* 0x000fe40008000000 */
[----:B------:R-:W-:-:S04]  /*3650*/  USEL UR4, UR4, URZ, UP0 ;  /* 0x000000ff04047287 */ /* 0x000fc80008000000 */
[----:B------:R-:W-:Y:S01]  /*3660*/  ULEA UR4, UR4, UR37, 0x3 ;  /* 0x0000002504047291 */ /* 0x000fe2000f8e18ff */
[----:B-1----:R-:W-:-:S04]  /*3670*/  LOP3.LUT R3, R12, UR7, RZ, 0x3c, !PT ;  /* 0x000000070c037c12 */ /* 0x002fc8000f8e3cff */
[----:B------:R-:W-:-:S04]  /*3680*/  SHF.L.U32 R0, R3, 0x1f, RZ ;  /* 0x0000001f03007819 */ /* 0x000fc800000006ff */
[----:B------:R-:W1:Y:S02]  /*3690*/  SYNCS.PHASECHK.TRANS64 P0, [UR4+0x150], R0 ;  /* 0x00015000ff0075a7 */ /* 0x000e640008001004 */
[----:B-1----:R-:W-:Y:S05]  /*36a0*/  @P0 EXIT ;  /* 0x000000000000094d */ /* 0x002fea0003800000 */
[----:B------:R-:W-:Y:S02]  /*36b0*/  SHF.L.U32 R3, R3, 0x1f, RZ ;  /* 0x0000001f03037819 */ /* 0x000fe400000006ff */
[----:B------:R-:W-:-:S07]  /*36c0*/  MOV R0, UR4 ;  /* 0x0000000400007c02 */ /* 0x000fce0008000f00 */
.L_x_69:
[----:B-1----:R1:W2:Y:S02]  /*36d0*/  SYNCS.PHASECHK.TRANS64.TRYWAIT P0, [R0+URZ+0x150], R3 ;  /* 0x00015003000075a7 */ /* 0x0022a400080011ff */
[----:B--2---:R-:W-:Y:S05]  /*36e0*/  @!P0 NANOSLEEP.SYNCS 0x989680 ;  /* 0x009896800000895d */ /* 0x004fea0003900000 */
[----:B------:R-:W2:Y:S02]  /*36f0*/  @!P0 SYNCS.PHASECHK.TRANS64 P0, [R0+URZ+0x150], R3 ;  /* 0x00015003000085a7 */ /* 0x000ea400080010ff */
[----:B--2---:R-:W-:Y:S05]  /*3700*/  @P0 EXIT ;  /* 0x000000000000094d */ /* 0x004fea0003800000 */
[----:B------:R-:W-:Y:S05]  /*3710*/  BRA `(.L_x_69) ;  /* 0xfffffffc00ec7947 */ /* 0x000fea000383ffff */
.L_x_62:
[----:B------:R-:W-:Y:S05]  /*3720*/  BRA.U UP4, `(.L_x_70) ;  /* 0x0000001104d87547 */ /* 0x000fea000b800000 */
[----:B------:R-:W-:Y:S01]  /*3730*/  UMOV UR6, 0x40 ;  /* 0x0000004000067882 */ /* 0x000fe20000000000 */
[----:B------:R-:W-:Y:S01]  /*3740*/  NOP ;  /* 0x0000000000007918 */ /* 0x000fe20000000000 */
[----:B------:R-:W-:Y:S01]  /*3750*/  ULEA UR6, UR37, UR6, 0x18 ;  /* 0x0000000625067291 */ /* 0x000fe2000f8ec0ff */
[----:B------:R-:W-:Y:S02]  /*3760*/  UMOV UR7, 0x400 ;  /* 0x0000040000077882 */ /* 0x000fe40000000000 */
[----:B------:R-:W-:-:S06]  /*3770*/  ULEA UR37, UR37, UR7, 0x18 ;  /* 0x0000000725257291 */ /* 0x000fcc000f8ec0ff */
[----:B------:R-:W1:Y:S02]  /*3780*/  LDS.U8 R2, [UR6+0x1c] ;  /* 0x00001c06ff027984 */ /* 0x000e640008000000 */
[----:B-1----:R-:W-:-:S13]  /*3790*/  ISETP.NE.AND P0, PT, R2, RZ, PT ;  /* 0x000000ff0200720c */ /* 0x002fda0003f05270 */
[----:B------:R-:W-:Y:S05]  /*37a0*/  @P0 BRA `(.L_x_71) ;  /* 0x0000000400080947 */ /* 0x000fea0003800000 */
[----:B------:R-:W-:Y:S02]  /*37b0*/  UISETP.NE.U32.AND UP0, UPT, UR5, 0x1, UPT ;  /* 0x000000010500788c */ /* 0x000fe4000bf05070 */
[----:B------:R-:W-:-:S07]  /*37c0*/  UIADD3 UR8, UPT, UPT, UR6, 0x8, URZ ;  /* 0x0000000806087890 */ /* 0x000fce000fffe0ff */
[----:B------:R-:W-:Y:S05]  /*37d0*/  BRA.U !UP0, `(.L_x_72) ;  /* 0x00000001089c7547 */ /* 0x000fea000b800000 */
[----:B------:R-:W-:Y:S01]  /*37e0*/  ELECT P0, URZ, PT ;  /* 0x0000000000ff782f */ /* 0x000fe20003800000 */
[----:B------:R-:W-:-:S12]  /*37f0*/  BSSY B0, `(.L_x_72) ;  /* 0x0000025000007945 */ /* 0x000fd80003800000 */
[----:B------:R-:W-:Y:S05]  /*3800*/  @!P0 BRA `(.L_x_73) ;  /* 0x00000000008c8947 */ /* 0x000fea0003800000 */
[----:B------:R-:W-:-:S05]  /*3810*/  UMOV UR7, 0x10 ;  /* 0x0000001000077882 */ /* 0x000fca0000000000 */
[----:B------:R-:W-:Y:S04]  /*3820*/  DEPBAR.LE SB1, 0x36 ;  /* 0x00009d800000791a */ /* 0x000fe80000000000 */
[----:B------:R-:W1:Y:S02]  /*3830*/  UTCATOMSWS.2CTA.FIND_AND_SET.ALIGN UP1, UR7, UR7 ;  /* 0x00000007000775e3 */ /* 0x000e640008220800 */
[----:B-1----:R-:W-:Y:S01]  /*3840*/  MOV R11, UR7 ;  /* 0x00000007000b7c02 */ /* 0x002fe20008000f00 */
[----:B------:R-:W-:Y:S06]  /*3850*/  BRA.U UP1, `(.L_x_74) ;  /* 0x0000000101187547 */ /* 0x000fec000b800000 */
.L_x_75:
[----:B------:R-:W-:Y:S05]  /*3860*/  NANOSLEEP 0x64 ;  /* 0x000000640000795d */ /* 0x000fea0003800000 */
[----:B------:R-:W-:-:S05]  /*3870*/  UMOV UR7, 0x10 ;  /* 0x0000001000077882 */ /* 0x000fca0000000000 */
[----:B------:R-:W-:Y:S04]  /*3880*/  DEPBAR.LE SB1, 0x36 ;  /* 0x00009d800000791a */ /* 0x000fe80000000000 */
[----:B------:R-:W1:Y:S02]  /*3890*/  UTCATOMSWS.2CTA.FIND_AND_SET.ALIGN UP1, UR7, UR7 ;  /* 0x00000007000775e3 */ /* 0x000e640008220800 */
[----:B-1----:R-:W-:Y:S01]  /*38a0*/  MOV R11, UR7 ;  /* 0x00000007000b7c02 */ /* 0x002fe20008000f00 */
[----:B------:R-:W-:Y:S05]  /*38b0*/  BRA.U !UP1, `(.L_x_75) ;  /* 0xfffffffd09e87547 */ /* 0x000fea000b83ffff */
.L_x_74:
[----:B------:R-:W1:Y:S01]  /*38c0*/  LDS R5, [UR6+0x10] ;  /* 0x00001006ff057984 */ /* 0x000e620008000800 */
[----:B------:R-:W-:Y:S01]  /*38d0*/  IMAD.U32 R3, RZ, RZ, UR37 ;  /* 0x00000025ff037e24 */ /* 0x000fe2000f8e00ff */
[----:B------:R-:W-:-:S03]  /*38e0*/  MOV R2, UR4 ;  /* 0x0000000400027c02 */ /* 0x000fc60008000f00 */
[----:B------:R-:W-:Y:S01]  /*38f0*/  VIADD R3, R3, 0x1f0 ;  /* 0x000001f003037836 */ /* 0x000fe20000000000 */
[----:B-1----:R-:W-:-:S04]  /*3900*/  SHF.L.U32 R5, R5, 0x1f, RZ ;  /* 0x0000001f05057819 */ /* 0x002fc800000006ff */
[----:B------:R-:W1:Y:S02]  /*3910*/  SYNCS.PHASECHK.TRANS64.TRYWAIT P0, [UR6+0x8], R5 ;  /* 0x00000805ff0075a7 */ /* 0x000e640008001106 */
[----:B-1----:R-:W-:Y:S05]  /*3920*/  @P0 BRA `(.L_x_76) ;  /* 0x0000000000080947 */ /* 0x002fea0003800000 */
[----:B------:R-:W1:Y:S02]  /*3930*/  SYNCS.PHASECHK.TRANS64.TRYWAIT P0, [UR6+0x8], R5 ;  /* 0x00000805ff0075a7 */ /* 0x000e640008001106 */
[----:B-1----:R-:W-:Y:S05]  /*3940*/  @!P0 BRA `(.L_x_77) ;  /* 0x0000004000888947 */ /* 0x002fea0003800000 */
.L_x_76:
[----:B-1----:R-:W-:Y:S01]  /*3950*/  HFMA2 R4, -RZ, RZ, 0, 5.9604644775390625e-08 ;  /* 0x00000001ff047431 */ /* 0x002fe200000001ff */
[----:B------:R-:W-:Y:S01]  /*3960*/  UPRMT UR7, UR4, 0x654, UR8 ;  /* 0x0000065404077896 */ /* 0x000fe20008000008 */
[----:B------:R-:W-:Y:S01]  /*3970*/  IMAD.MOV.U32 R6, RZ, RZ, 0xffff ;  /* 0x0000ffffff067424 */ /* 0x000fe200078e00ff */
[----:B------:R-:W-:Y:S01]  /*3980*/  PRMT R2, R2, 0x654, R3 ;  /* 0x0000065402027816 */ /* 0x000fe20000000003 */
[----:B------:R-:W-:Y:S02]  /*3990*/  IMAD.MOV.U32 R5, RZ, RZ, 0x4 ;  /* 0x00000004ff057424 */ /* 0x000fe400078e00ff */
[----:B------:R-:W-:Y:S01]  /*39a0*/  IMAD.SHL.U32 R9, R11, 0x20, RZ ;  /* 0x000000200b097824 */ /* 0x000fe200078e00ff */
[----:B------:R-:W-:Y:S02]  /*39b0*/  MOV R3, UR7 ;  /* 0x0000000700037c02 */ /* 0x000fe40008000f00 */
[-C--:B------:R-:W-:Y:S01]  /*39c0*/  SHF.L.U32 R7, R6, R11.reuse, RZ ;  /* 0x0000000b06077219 */ /* 0x080fe200000006ff */
[----:B------:R1:W-:Y:S01]  /*39d0*/  SYNCS.ARRIVE.TRANS64.RED RZ, [UR7], R5 ;  /* 0x00000005ffff79a7 */ /* 0x0003e20008000407 */
[----:B------:R-:W-:Y:S01]  /*39e0*/  SHF.L.U32 R6, R4, R11, RZ ;  /* 0x0000000b04067219 */ /* 0x000fe200000006ff */
[----:B------:R1:W-:Y:S04]  /*39f0*/  STS [UR37+0x1f0], R9 ;  /* 0x0001f009ff007988 */ /* 0x0003e80008000825 */
[----:B------:R1:W-:Y:S04]  /*3a00*/  STAS [R2.64], R11 ;  /* 0x0000000b02007dbd */ /* 0x0003e8000c0008ff */
[----:B------:R1:W-:Y:S04]  /*3a10*/  ATOMS.OR RZ, [UR6+0x14], R7 ;  /* 0x00001407ffff798c */ /* 0x0003e8000b000006 */
[----:B------:R1:W-:Y:S04]  /*3a20*/  ATOMS.OR RZ, [UR6+0x18], R6 ;  /* 0x00001806ffff798c */ /* 0x0003e8000b000006 */
[----:B------:R1:W-:Y:S02]  /*3a30*/  ATOMS.XOR RZ, [UR6+0x10], R4 ;  /* 0x00001004ffff798c */ /* 0x0003e4000b800006 */
.L_x_73:
[----:B------:R-:W-:Y:S05]  /*3a40*/  BSYNC B0 ;  /* 0x0000000000007941 */ /* 0x000fea0003800000 */
.L_x_72:
[----:B------:R-:W-:Y:S05]  /*3a50*/  BRA.U UP0, `(.L_x_78) ;  /* 0x00000001006c7547 */ /* 0x000fea000b800000 */
[----:B------:R-:W-:-:S03]  /*3a60*/  UMOV UR7, 0xffffffff ;  /* 0xffffffff00077882 */ /* 0x000fc60000000000 */
[----:B------:R-:W-:Y:S05]  /*3a70*/  BRA.DIV UR7, `(.L_x_79) ;  /* 0x0000004207547947 */ /* 0x000fea000b800000 */
[----:B------:R-:W-:-:S13]  /*3a80*/  ELECT P6, URZ, PT ;  /* 0x0000000000ff782f */ /* 0x000fda00038c0000 */
.L_x_173:
[----:B------:R-:W-:Y:S05]  /*3a90*/  @!P6 BRA `(.L_x_78) ;  /* 0x00000000005ce947 */ /* 0x000fea0003800000 */
[----:B-1----:R-:W1:Y:S02]  /*3aa0*/  LDS R3, [UR6+0x10] ;  /* 0x00001006ff037984 */ /* 0x002e640008000800 */
[----:B-1----:R-:W-:-:S04]  /*3ab0*/  SHF.L.U32 R3, R3, 0x1f, RZ ;  /* 0x0000001f03037819 */ /* 0x002fc800000006ff */
[----:B------:R-:W1:Y:S02]  /*3ac0*/  SYNCS.PHASECHK.TRANS64.TRYWAIT P0, [UR6+0x8], R3 ;  /* 0x00000803ff0075a7 */ /* 0x000e640008001106 */
[----:B-1----:R-:W-:Y:S05]  /*3ad0*/  @P0 BRA `(.L_x_80) ;  /* 0x0000000000080947 */ /* 0x002fea0003800000 */
[----:B------:R-:W1:Y:S02]  /*3ae0*/  SYNCS.PHASECHK.TRANS64.TRYWAIT P0, [UR6+0x8], R3 ;  /* 0x00000803ff0075a7 */ /* 0x000e640008001106 */
[----:B-1----:R-:W-:Y:S05]  /*3af0*/  @!P0 BRA `(.L_x_81) ;  /* 0x0000004000548947 */ /* 0x002fea0003800000 */
.L_x_80:
[----:B------:R-:W2:Y:S01]  /*3b00*/  LDS R5, [UR37+0x1f0] ;  /* 0x0001f025ff057984 */ /* 0x000ea20008000800 */
[----:B-1----:R-:W-:Y:S02]  /*3b10*/  HFMA2 R2, -RZ, RZ, 0, 5.9604644775390625e-08 ;  /* 0x00000001ff027431 */ /* 0x002fe400000001ff */
[----:B------:R-:W-:Y:S01]  /*3b20*/  IMAD.MOV.U32 R3, RZ, RZ, 0xffff ;  /* 0x0000ffffff037424 */ /* 0x000fe200078e00ff */
[----:B------:R-:W-:Y:S01]  /*3b30*/  UPRMT UR7, UR4, 0x654, UR8 ;  /* 0x0000065404077896 */ /* 0x000fe20008000008 */
[----:B--2---:R-:W-:-:S03]  /*3b40*/  IMAD.SHL.U32 R4, R5, 0x20, RZ ;  /* 0x0000002005047824 */ /* 0x004fc600078e00ff */
[-C--:B------:R-:W-:Y:S02]  /*3b50*/  SHF.L.U32 R3, R3, R5.reuse, RZ ;  /* 0x0000000503037219 */ /* 0x080fe400000006ff */
[----:B------:R-:W-:Y:S01]  /*3b60*/  SHF.L.U32 R5, R2, R5, RZ ;  /* 0x0000000502057219 */ /* 0x000fe200000006ff */
[----:B------:R2:W-:Y:S04]  /*3b70*/  STS [UR37+0x1f0], R4 ;  /* 0x0001f004ff007988 */ /* 0x0005e80008000825 */
[----:B------:R2:W-:Y:S04]  /*3b80*/  ATOMS.OR RZ, [UR6+0x14], R3 ;  /* 0x00001403ffff798c */ /* 0x0005e8000b000006 */
[----:B------:R2:W-:Y:S01]  /*3b90*/  ATOMS.OR RZ, [UR6+0x18], R5 ;  /* 0x00001805ffff798c */ /* 0x0005e2000b000006 */
[----:B------:R-:W-:Y:S03]  /*3ba0*/  SYNCS.ARRIVE.TRANS64.RED.A1T0 RZ, [UR7], RZ ;  /* 0x000000ffffff79a7 */ /* 0x000fe60008100407 */
[----:B------:R2:W-:Y:S01]  /*3bb0*/  ATOMS.XOR RZ, [UR6+0x10], R2 ;  /* 0x00001002ffff798c */ /* 0x0005e2000b800006 */
[----:B------:R-:W-:Y:S05]  /*3bc0*/  BRA `(.L_x_78) ;  /* 0x0000000000107947 */ /* 0x000fea0003800000 */
.L_x_71:
[----:B------:R-:W-:-:S05]  /*3bd0*/  MOV R2, 0xffffffff ;  /* 0xffffffff00027802 */ /* 0x000fca0000000f00 */
[----:B------:R1:W-:Y:S02]  /*3be0*/  STS [UR37+0x1f0], R2 ;  /* 0x0001f002ff007988 */ /* 0x0003e40008000825 */
[----:B-1----:R-:W-:Y:S02]  /*3bf0*/  MOV R2, 0x3c10 ;  /* 0x00003c1000027802 */ /* 0x002fe40000000f00 */
[----:B-----5:R-:W-:Y:S05]  /*3c00*/  CALL.REL.NOINC `($__internal_1_$__cuda_sm10x_tcgen05_guardrail_trap_phase_invalid_during_alloc) ;  /* 0x00000044005c7944 */ /* 0x020fea0003c00000 */
.L_x_78:
[----:B------:R-:W-:Y:S05]  /*3c10*/  WARPSYNC.ALL ;  /* 0x0000000000007948 */ /* 0x000fea0003800000 */
[----:B------:R-:W3:Y:S01]  /*3c20*/  S2UR UR7, SR_CgaCtaId ;  /* 0x00000000000779c3 */ /* 0x000ee20000008800 */
[----:B------:R-:W-:Y:S01]  /*3c30*/  UMOV UR6, 0x400 ;  /* 0x0000040000067882 */ /* 0x000fe20000000000 */
[----:B------:R-:W-:-:S06]  /*3c40*/  NOP ;  /* 0x0000000000007918 */ /* 0x000fcc0000000000 */
[----:B------:R-:W-:Y:S06]  /*3c50*/  BAR.ARV 0x6, 0xa0 ;  /* 0x0182800000007b1d */ /* 0x000fec0000002000 */
[----:B------:R-:W4:Y:S01]  /*3c60*/  LDCU UR8, c[0x0][0x38c] ;  /* 0x00007180ff0877ac */ /* 0x000f220008000800 */
[----:B------:R-:W-:Y:S01]  /*3c70*/  LOP3.LUT R0, R0, 0xffff, RZ, 0xc0, !PT ;  /* 0x0000ffff00007812 */ /* 0x000fe200078ec0ff */
[----:B-1----:R-:W-:Y:S01]  /*3c80*/  IMAD.MOV.U32 R9, RZ, RZ, 0x1 ;  /* 0x00000001ff097424 */ /* 0x002fe200078e00ff */
[----:B------:R-:W-:Y:S01]  /*3c90*/  LOP3.LUT R8, R8, 0xffff, RZ, 0xc0, !PT ;  /* 0x0000ffff08087812 */ /* 0x000fe200078ec0ff */
[----:B------:R-:W-:Y:S01]  /*3ca0*/  UMOV UR19, URZ ;  /* 0x000000ff00137c82 */ /* 0x000fe20008000000 */
[----:B------:R-:W-:Y:S01]  /*3cb0*/  R2UR UR11, R0 ;  /* 0x00000000000b72ca */ /* 0x000fe200000e0000 */
[----:B------:R-:W-:Y:S01]  /*3cc0*/  UMOV UR18, URZ ;  /* 0x000000ff00127c82 */ /* 0x000fe20008000000 */
[----:B------:R-:W-:Y:S01]  /*3cd0*/  R2UR UR12, R8 ;  /* 0x00000000080c72ca */ /* 0x000fe200000e0000 */
[----:B------:R-:W-:Y:S01]  /*3ce0*/  IMAD.MOV.U32 R8, RZ, RZ, RZ ;  /* 0x000000ffff087224 */ /* 0x000fe200078e00ff */
[----:B------:R-:W-:Y:S01]  /*3cf0*/  UMOV UR17, URZ ;  /* 0x000000ff00117c82 */ /* 0x000fe20008000000 */
[----:B---3--:R-:W-:-:S02]  /*3d00*/  ULEA UR7, UR7, UR6, 0x18 ;  /* 0x0000000607077291 */ /* 0x008fc4000f8ec0ff */
[----:B------:R-:W-:Y:S02]  /*3d10*/  UISETP.NE.AND UP2, UPT, UR5, URZ, UPT ;  /* 0x000000ff0500728c */ /* 0x000fe4000bf45270 */
[----:B------:R-:W-:Y:S02]  /*3d20*/  UIADD3 UR13, UPT, UPT, UR7, 0x2400, URZ ;  /* 0x00002400070d7890 */ /* 0x000fe4000fffe0ff */
[----:B------:R-:W-:Y:S02]  /*3d30*/  UIADD3 UR14, UPT, UPT, UR7, 0x26400, URZ ;  /* 0x00026400070e7890 */ /* 0x000fe4000fffe0ff */
[----:B----4-:R-:W-:Y:S01]  /*3d40*/  UIADD3 UR8, UPT, UPT, UR8, 0x7f, URZ ;  /* 0x0000007f08087890 */ /* 0x010fe2000fffe0ff */
[----:B--2---:R-:W1:Y:S01]  /*3d50*/  LDS R2, [UR7+0x1f0] ;  /* 0x0001f007ff027984 */ /* 0x004e620008000800 */
[----:B------:R-:W-:Y:S02]  /*3d60*/  USHF.R.U32.HI UR13, URZ, 0x4, UR13 ;  /* 0x00000004ff0d7899 */ /* 0x000fe4000801160d */
[----:B------:R-:W-:-:S02]  /*3d70*/  USHF.R.S32.HI UR6, URZ, 0x1f, UR8 ;  /* 0x0000001fff067899 */ /* 0x000fc40008011408 */
[----:B------:R-:W-:Y:S02]  /*3d80*/  USHF.R.U32.HI UR14, URZ, 0x4, UR14 ;  /* 0x00000004ff0e7899 */ /* 0x000fe4000801160e */
[----:B------:R-:W-:Y:S02]  /*3d90*/  ULEA.HI UR6, UR6, UR8, URZ, 0x7 ;  /* 0x0000000806067291 */ /* 0x000fe4000f8f38ff */
[----:B------:R-:W-:Y:S02]  /*3da0*/  ULOP3.LUT UR13, UR13, 0x3fff, URZ, 0xc0, !UPT ;  /* 0x00003fff0d0d7892 */ /* 0x000fe4000f8ec0ff */
[----:B------:R-:W-:Y:S02]  /*3db0*/  USHF.R.S32.HI UR6, URZ, 0x7, UR6 ;  /* 0x00000007ff067899 */ /* 0x000fe40008011406 */
[----:B------:R-:W-:Y:S02]  /*3dc0*/  ULOP3.LUT UR14, UR14, 0x3fff, URZ, 0xc0, !UPT ;  /* 0x00003fff0e0e7892 */ /* 0x000fe4000f8ec0ff */
[----:B------:R-:W-:Y:S01]  /*3dd0*/  UISETP.LT.AND UP0, UPT, UR6, 0x1, UPT ;  /* 0x000000010600788c */ /* 0x000fe2000bf01270 */
[----:B------:R-:W-:Y:S01]  /*3de0*/  UMOV UR28, 0x0 ;  /* 0x00000000001c7882 */ /* 0x000fe20000000000 */
[----:B------:R-:W-:Y:S01]  /*3df0*/  UMOV UR29, 0x8100010 ;  /* 0x08100010001d7882 */ /* 0x000fe20000000000 */
[----:B------:R-:W-:-:S02]  /*3e00*/  ULOP3.LUT UR13, UR13, 0x10000, URZ, 0xfc, !UPT ;  /* 0x000100000d0d7892 */ /* 0x000fc4000f8efcff */
[----:B------:R-:W-:Y:S02]  /*3e10*/  ULOP3.LUT UR14, UR14, 0x10000, URZ, 0xfc, !UPT ;  /* 0x000100000e0e7892 */ /* 0x000fe4000f8efcff */
[----:B------:R-:W-:Y:S01]  /*3e20*/  USEL UR20, UR6, 0x1, !UP0 ;  /* 0x0000000106147887 */ /* 0x000fe2000c000000 */
[----:B------:R-:W-:Y:S01]  /*3e30*/  UMOV UR26, 0x0 ;  /* 0x00000000001a7882 */ /* 0x000fe20000000000 */
[----:B------:R-:W-:Y:S01]  /*3e40*/  UMOV UR27, 0x8100010 ;  /* 0x08100010001b7882 */ /* 0x000fe20000000000 */
[----:B------:R-:W-:Y:S01]  /*3e50*/  UMOV UR24, 0x0 ;  /* 0x0000000000187882 */ /* 0x000fe20000000000 */
[----:B------:R-:W-:Y:S01]  /*3e60*/  UMOV UR25, 0x8100010 ;  /* 0x0810001000197882 */ /* 0x000fe20000000000 */
[----:B------:R-:W-:Y:S01]  /*3e70*/  UMOV UR22, 0x0 ;  /* 0x0000000000167882 */ /* 0x000fe20000000000 */
[----:B------:R-:W-:Y:S01]  /*3e80*/  UMOV UR23, 0x8100010 ;  /* 0x0810001000177882 */ /* 0x000fe20000000000 */
[----:B-1----:R-:W-:Y:S02]  /*3e90*/  R2UR UR21, R2 ;  /* 0x00000000021572ca */ /* 0x002fe400000e0000 */
[----:B------:R-:W-:-:S13]  /*3ea0*/  CS2R R2, SRZ ;  /* 0x0000000000027805 */ /* 0x000fda000001ff00 */
.L_x_89:
[C---:B------:R-:W-:Y:S02]  /*3eb0*/  LEA R0, R8.reuse, UR7, 0x3 ;  /* 0x0000000708007c11 */ /* 0x040fe4000f8e18ff */
[----:B------:R-:W-:Y:S02]  /*3ec0*/  SHF.L.U32 R5, R3, 0x1f, RZ ;  /* 0x0000001f03057819 */ /* 0x000fe400000006ff */
[----:B------:R-:W-:Y:S02]  /*3ed0*/  LEA R4, R8, UR7, 0x4 ;  /* 0x0000000708047c11 */ /* 0x000fe4000f8e20ff */
[----:B------:R-:W1:Y:S02]  /*3ee0*/  SYNCS.PHASECHK.TRANS64.TRYWAIT P0, [R0+URZ+0x140], R5 ;  /* 0x00014005000075a7 */ /* 0x000e6400080011ff */
[----:B-1-34-:R-:W-:Y:S05]  /*3ef0*/  @!P0 BRA `(.L_x_82) ;  /* 0x0000003c006c8947 */ /* 0x01afea0003800000 */
.L_x_174:
[----:B-1----:R-:W1:Y:S01]  /*3f00*/  LDS.128 R4, [R4+0x1d0] ;  /* 0x0001d00004047984 */ /* 0x002e620000000c00 */
[----:B------:R-:W-:Y:S02]  /*3f10*/  VIADD R0, R0, 0x150 ;  /* 0x0000015000007836 */ /* 0x000fe40000000000 */
[----:B------:R-:W-:Y:S01]  /*3f20*/  VIADD R8, R8, 0x1 ;  /* 0x0000000108087836 */ /* 0x000fe20000000000 */
[----:B------:R-:W-:Y:S01]  /*3f30*/  @!PT LDS RZ, [RZ] ;  /* 0x00000000fffff984 */ /* 0x000fe20000000800 */
[----:B------:R-:W-:Y:S01]  /*3f40*/  @!PT LDS RZ, [RZ] ;  /* 0x00000000fffff984 */ /* 0x000fe20000000800 */
[----:B------:R-:W-:Y:S01]  /*3f50*/  @!PT LDS RZ, [RZ] ;  /* 0x00000000fffff984 */ /* 0x000fe20000000800 */
[----:B------:R-:W-:Y:S01]  /*3f60*/  @!PT LDS RZ, [RZ] ;  /* 0x00000000fffff984 */ /* 0x000fe20000000800 */
[----:B------:R2:W-:Y:S06]  /*3f70*/  MEMBAR.ALL.CTA ;  /* 0x0000000000007992 */ /* 0x0005ec0000008000 */
[----:B--2---:R-:W2:Y:S01]  /*3f80*/  FENCE.VIEW.ASYNC.S ;  /* 0x00000000000073c6 */ /* 0x004ea20000000000 */
[----:B------:R-:W-:-:S04]  /*3f90*/  PRMT R0, RZ, 0x654, R0 ;  /* 0x00000654ff007816 */ /* 0x000fc80000000000 */
[----:B--2---:R2:W-:Y:S01]  /*3fa0*/  SYNCS.ARRIVE.TRANS64.RED.A1T0 RZ, [R0+URZ], RZ ;  /* 0x000000ff00ff79a7 */ /* 0x0045e200081004ff */
[----:B-1----:R-:W-:Y:S01]  /*3fb0*/  LOP3.LUT P1, RZ, R6, 0x1, RZ, 0xc0, !PT ;  /* 0x0000000106ff7812 */ /* 0x002fe2000782c0ff */
[----:B--2---:R-:W-:-:S12]  /*3fc0*/  BRA.U UP2, `(.L_x_83) ;  /* 0x0000000502087547 */ /* 0x004fd8000b800000 */
[----:B------:R-:W1:Y:S01]  /*3fd0*/  LDCU UR8, c[0x0][0x38c] ;  /* 0x00007180ff0877ac */ /* 0x000e620008000800 */
[----:B------:R-:W-:Y:S02]  /*3fe0*/  PLOP3.LUT P2, PT, PT, PT, PT, 0x80, 0x8 ;  /* 0x000000000008781c */ /* 0x000fe40003f4f070 */
[----:B------:R-:W-:Y:S01]  /*3ff0*/  SHF.L.U32 R5, R9, 0x1f, RZ ;  /* 0x0000001f09057819 */ /* 0x000fe200000006ff */
[----:B------:R-:W-:Y:S02]  /*4000*/  ULEA UR9, UR19, UR7, 0x3 ;  /* 0x0000000713097291 */ /* 0x000fe4000f8e18ff */
[----:B------:R-:W-:Y:S02]  /*4010*/  ULEA UR10, UR19, UR21, 0x5 ;  /* 0x00000015130a7291 */ /* 0x000fe4000f8e28ff */
[----:B-1----:R-:W-:-:S06]  /*4020*/  UISETP.GE.AND UP0, UPT, UR8, 0x1, UPT ;  /* 0x000000010800788c */ /* 0x002fcc000bf06270 */
[----:B------:R-:W-:-:S05]  /*4030*/  PLOP3.LUT P0, PT, PT, PT, UP0, 0x80, 0x8 ;  /* 0x000000000008781c */ /* 0x000fca0003f0f008 */
[----:B------:R-:W-:-:S08]  /*4040*/  @UP0 ULEA UR8, UR18, UR7, 0x3 ;  /* 0x0000000712080291 */ /* 0x000fd0000f8e18ff */
[----:B------:R-:W-:-:S04]  /*4050*/  @P0 SHF.L.U32 R0, R2, 0x1f, RZ ;  /* 0x0000001f02000819 */ /* 0x000fc800000006ff */
[----:B------:R1:W2:Y:S01]  /*4060*/  @P0 SYNCS.PHASECHK.TRANS64.TRYWAIT P2, [UR8], R0 ;  /* 0x00000000ff0005a7 */ /* 0x0002a20008041108 */
[----:B------:R-:W3:Y:S02]  /*4070*/  SYNCS.PHASECHK.TRANS64.TRYWAIT P0, [UR9+0x180], R5 ;  /* 0x00018005ff0075a7 */ /* 0x000ee40008001109 */
[----:B-123--:R-:W-:Y:S05]  /*4080*/  @!P0 BRA `(.L_x_84) ;  /* 0x0000003c001c8947 */ /* 0x00efea0003800000 */
.L_x_176:
[----:B------:R-:W-:Y:S01]  /*4090*/  UMOV UR16, UR17 ;  /* 0x0000001100107c82 */ /* 0x000fe20008000000 */
[----:B------:R-:W-:Y:S05]  /*40a0*/  BRA.U !UP0, `(.L_x_85) ;  /* 0x0000000108c07547 */ /* 0x000fea000b800000 */
[----:B------:R-:W-:Y:S02]  /*40b0*/  UIADD3 UR16, UPT, UPT, UR20, UR17, URZ ;  /* 0x0000001114107290 */ /* 0x000fe4000fffe0ff */
[----:B------:R-:W-:Y:S01]  /*40c0*/  UPLOP3.LUT UP3, UPT, UPT, UPT, UPT, 0x40, 0x4 ;  /* 0x000000000004789c */ /* 0x000fe20003f6e870 */
[----:B------:R-:W-:Y:S01]  /*40d0*/  UMOV UR15, UR6 ;  /* 0x00000006000f7c82 */ /* 0x000fe20008000000 */
[----:B------:R-:W-:-:S09]  /*40e0*/  UMOV UR46, UR18 ;  /* 0x00000012002e7c82 */ /* 0x000fd20008000000 */
.L_x_88:
[----:B--2---:R-:W-:Y:S01]  /*40f0*/  ULEA UR8, UR46, UR7, 0x3 ;  /* 0x000000072e087291 */ /* 0x004fe2000f8e18ff */
[----:B---3--:R-:W-:Y:S11]  /*4100*/  @P2 BRA `(.L_x_86) ;  /* 0x00000000000c2947 */ /* 0x008ff60003800000 */
[----:B-1----:R-:W-:Y:S04]  /*4110*/  SHF.L.U32 R5, R2, 0x1f, RZ ;  /* 0x0000001f02057819 */ /* 0x002fe800000006ff */
[----:B------:R-:W1:Y:S02]  /*4120*/  SYNCS.PHASECHK.TRANS64.TRYWAIT P0, [UR8], R5 ;  /* 0x00000005ff0075a7 */ /* 0x000e640008001108 */
[----:B-1----:R-:W-:Y:S05]  /*4130*/  @!P0 BRA `(.L_x_87) ;  /* 0x0000003c00088947 */ /* 0x002fea0003800000 */
.L_x_86:
[----:B------:R-:W-:Y:S01]  /*4140*/  UISETP.NE.AND UP0, UPT, UR15, 0x1, UPT ;  /* 0x000000010f00788c */ /* 0x000fe2000bf05270 */
[----:B------:R-:W-:Y:S01]  /*4150*/  PLOP3.LUT P2, PT, PT, PT, PT, 0x80, 0x8 ;  /* 0x000000000008781c */ /* 0x000fe20003f4f070 */
[----:B------:R-:W-:Y:S02]  /*4160*/  UIADD3 UR18, UPT, UPT, UR46, 0x1, URZ ;  /* 0x000000012e127890 */ /* 0x000fe4000fffe0ff */
[----:B------:R-:W-:Y:S02]  /*4170*/  ULEA UR32, UR46, UR14, 0x8 ;  /* 0x0000000e2e207291 */ /* 0x000fe4000f8e40ff */
[----:B------:R-:W-:Y:S01]  /*4180*/  UISETP.NE.AND UP1, UPT, UR18, 0x12, UPT ;  /* 0x000000121200788c */ /* 0x000fe2000bf25270 */
[----:B------:R-:W-:Y:S01]  /*4190*/  PLOP3.LUT P0, PT, PT, PT, UP0, 0x80, 0x8 ;  /* 0x000000000008781c */ /* 0x000fe20003f0f008 */
[----:B------:R-:W-:Y:S02]  /*41a0*/  UIADD3 UR44, UPT, UPT, UR32, 0x2, URZ ;  /* 0x00000002202c7890 */ /* 0x000fe4000fffe0ff */
[----:B------:R-:W-:Y:S02]  /*41b0*/  USEL UR31, URZ, 0x1, UP1 ;  /* 0x00000001ff1f7887 */ /* 0x000fe40008800000 */
[----:B------:R-:W-:Y:S02]  /*41c0*/  USEL UR18, UR18, URZ, UP1 ;  /* 0x000000ff12127287 */ /* 0x000fe40008800000 */
[----:B------:R-:W-:Y:S02]  /*41d0*/  UIADD3 UR40, UPT, UPT, UR32, 0x4, URZ ;  /* 0x0000000420287890 */ /* 0x000fe4000fffe0ff */
[----:B------:R-:W-:Y:S01]  /*41e0*/  @UP0 ULEA UR30, UR18, UR7, 0x3 ;  /* 0x00000007121e0291 */ /* 0x000fe2000f8e18ff */
[----:B------:R-:W-:Y:S01]  /*41f0*/  LOP3.LUT R2, R2, UR31, RZ, 0x3c, !PT ;  /* 0x0000001f02027c12 */ /* 0x000fe2000f8e3cff */
[----:B------:R-:W-:Y:S02]  /*4200*/  UIADD3 UR36, UPT, UPT, UR32, 0x6, URZ ;  /* 0x0000000620247890 */ /* 0x000fe4000fffe0ff */
[----:B------:R-:W-:Y:S01]  /*4210*/  UIADD3 UR8, UPT, UPT, UR8, 0x90, URZ ;  /* 0x0000009008087890 */ /* 0x000fe2000fffe0ff */
[----:B-1----:R-:W-:Y:S01]  /*4220*/  @P0 SHF.L.U32 R0, R2, 0x1f, RZ ;  /* 0x0000001f02000819 */ /* 0x002fe200000006ff */
[----:B------:R-:W-:Y:S02]  /*4230*/  UIADD3 UR17, UPT, UPT, UR17, 0x1, URZ ;  /* 0x0000000111117890 */ /* 0x000fe4000fffe0ff */
[----:B------:R-:W-:Y:S01]  /*4240*/  UIADD3 UR15, UPT, UPT, UR15, -0x1, URZ ;  /* 0xffffffff0f0f7890 */ /* 0x000fe2000fffe0ff */
[----:B------:R2:W3:Y:S01]  /*4250*/  @P0 SYNCS.PHASECHK.TRANS64.TRYWAIT P2, [UR30], R0 ;  /* 0x00000000ff0005a7 */ /* 0x0004e2000804111e */
[----:B------:R-:W-:Y:S02]  /*4260*/  ULEA UR30, UR46, UR13, 0x9 ;  /* 0x0000000d2e1e7291 */ /* 0x000fe4000f8e48ff */
[----:B------:R-:W-:Y:S02]  /*4270*/  UISETP.NE.AND UP0, UPT, UR17, UR16, UPT ;  /* 0x000000101100728c */ /* 0x000fe4000bf05270 */
[----:B------:R-:W-:Y:S02]  /*4280*/  UIADD3 UR42, UPT, UPT, UR30, 0x2, URZ ;  /* 0x000000021e2a7890 */ /* 0x000fe4000fffe0ff */
[----:B------:R-:W-:Y:S02]  /*4290*/  UIADD3 UR38, UPT, UPT, UR30, 0x4, URZ ;  /* 0x000000041e267890 */ /* 0x000fe4000fffe0ff */
[----:B------:R-:W-:Y:S01]  /*42a0*/  UIADD3 UR34, UPT, UPT, UR30, 0x6, URZ ;  /* 0x000000061e227890 */ /* 0x000fe2000fffe0ff */
[----:B------:R-:W-:Y:S01]  /*42b0*/  UMOV UR33, 0x40004040 ;  /* 0x4000404000217882 */ /* 0x000fe20000000000 */
[----:B------:R-:W-:Y:S01]  /*42c0*/  UMOV UR31, 0x40004040 ;  /* 0x40004040001f7882 */ /* 0x000fe20000000000 */
[----:B------:R-:W-:Y:S01]  /*42d0*/  UMOV UR45, 0x40004040 ;  /* 0x40004040002d7882 */ /* 0x000fe20000000000 */
[----:B------:R2:W-:Y:S01]  /*42e0*/  UTCQMMA.2CTA gdesc[UR30], gdesc[UR32], tmem[UR10], tmem[UR28], idesc[UR29], UP3 ;  /* 0x00ff1c201e0075ea */ /* 0x0005e20009a0030a */
[----:B------:R-:W-:Y:S01]  /*42f0*/  UPLOP3.LUT UP3, UPT, UPT, UPT, UPT, 0x80, 0x8 ;  /* 0x000000000008789c */ /* 0x000fe20003f6f070 */
[----:B------:R-:W-:Y:S01]  /*4300*/  UMOV UR43, 0x40004040 ;  /* 0x40004040002b7882 */ /* 0x000fe20000000000 */
[----:B------:R-:W-:Y:S01]  /*4310*/  UMOV UR41, 0x40004040 ;  /* 0x4000404000297882 */ /* 0x000fe20000000000 */
[----:B------:R2:W-:Y:S01]  /*4320*/  UTCQMMA.2CTA gdesc[UR42], gdesc[UR44], tmem[UR10], tmem[UR26], idesc[UR27], UPT ;  /* 0x00ff1a2c2a0075ea */ /* 0x0005e2000ba0030a */
[----:B------:R-:W-:Y:S01]  /*4330*/  UMOV UR39, 0x40004040 ;  /* 0x4000404000277882 */ /* 0x000fe20000000000 */
[----:B------:R-:W-:Y:S01]  /*4340*/  UMOV UR37, 0x40004040 ;  /* 0x4000404000257882 */ /* 0x000fe20000000000 */
[----:B------:R-:W-:Y:S01]  /*4350*/  UMOV UR35, 0x40004040 ;  /* 0x4000404000237882 */ /* 0x000fe20000000000 */
[----:B------:R2:W-:Y:S01]  /*4360*/  UTCQMMA.2CTA gdesc[UR38], gdesc[UR40], tmem[UR10], tmem[UR24], idesc[UR25], UPT ;  /* 0x00ff1828260075ea */ /* 0x0005e2000ba0030a */
[----:B------:R2:W-:Y:S01]  /*4370*/  UTCQMMA.2CTA gdesc[UR34], gdesc[UR36], tmem[UR10], tmem[UR22], idesc[UR23], UPT ;  /* 0x00ff1624220075ea */ /* 0x0005e2000ba0030a */
[----:B------:R2:W-:Y:S01]  /*4380*/  UTCBAR.2CTA.MULTICAST [UR8], URZ, UR12 ;  /* 0x000000ff080073e9 */ /* 0x0005e2000820080c */
[----:B------:R-:W-:Y:S01]  /*4390*/  UMOV UR46, UR18 ;  /* 0x00000012002e7c82 */ /* 0x000fe20008000000 */
[----:B------:R-:W-:Y:S05]  /*43a0*/  BRA.U UP0, `(.L_x_88) ;  /* 0xfffffffd00507547 */ /* 0x000fea000b83ffff */
.L_x_85:
[----:B------:R-:W-:Y:S01]  /*43b0*/  UIADD3 UR9, UPT, UPT, UR9, 0x160, URZ ;  /* 0x0000016009097890 */ /* 0x000fe2000fffe0ff */
[----:B------:R-:W-:-:S08]  /*43c0*/  UMOV UR17, UR16 ;  /* 0x0000001000117c82 */ /* 0x000fd00008000000 */
[----:B------:R4:W-:Y:S01]  /*43d0*/  UTCBAR.2CTA.MULTICAST [UR9], URZ, UR11 ;  /* 0x000000ff090073e9 */ /* 0x0009e2000820080b */
[----:B------:R-:W-:Y:S02]  /*43e0*/  NOP ;  /* 0x0000000000007918 */ /* 0x000fe40000000000 */
.L_x_83:
[----:B------:R-:W-:Y:S01]  /*43f0*/  UIADD3 UR19, UPT, UPT, UR19, 0x1, URZ ;  /* 0x0000000113137890 */ /* 0x000fe2000fffe0ff */
[----:B------:R-:W-:-:S03]  /*4400*/  ISETP.NE.AND P0, PT, R8, 0x2, PT ;  /* 0x000000020800780c */ /* 0x000fc60003f05270 */
[----:B------:R-:W-:Y:S01]  /*4410*/  UISETP.NE.AND UP0, UPT, UR19, 0x4, UPT ;  /* 0x000000041300788c */ /* 0x000fe2000bf05270 */
[----:B-12---:R-:W-:Y:S02]  /*4420*/  SEL R0, RZ, 0x1, P0 ;  /* 0x00000001ff007807 */ /* 0x006fe40000000000 */
[----:B------:R-:W-:Y:S01]  /*4430*/  SEL R8, R8, RZ, P0 ;  /* 0x000000ff08087207 */ /* 0x000fe20000000000 */
[----:B------:R-:W-:Y:S01]  /*4440*/  USEL UR8, URZ, 0x1, UP0 ;  /* 0x00000001ff087887 */ /* 0x000fe20008000000 */
[----:B------:R-:W-:Y:S01]  /*4450*/  LOP3.LUT R3, R3, R0, RZ, 0x3c, !PT ;  /* 0x0000000003037212 */ /* 0x000fe200078e3cff */
[----:B------:R-:W-:-:S04]  /*4460*/  USEL UR19, UR19, URZ, UP0 ;  /* 0x000000ff13137287 */ /* 0x000fc80008000000 */
[----:B------:R-:W-:Y:S01]  /*4470*/  LOP3.LUT R9, R9, UR8, RZ, 0x3c, !PT ;  /* 0x0000000809097c12 */ /* 0x000fe2000f8e3cff */
[----:B------:R-:W-:Y:S07]  /*4480*/  @P1 BRA `(.L_x_89) ;  /* 0xfffffff800881947 */ /* 0x000fee000383ffff */
[----:B------:R-:W1:Y:S01]  /*4490*/  S2UR UR6, SR_CgaCtaId ;  /* 0x00000000000679c3 */ /* 0x000e620000008800 */
[----:B------:R-:W-:Y:S01]  /*44a0*/  ELECT P0, URZ, PT ;  /* 0x0000000000ff782f */ /* 0x000fe20003800000 */
[----:B------:R-:W-:Y:S01]  /*44b0*/  HFMA2 R0, -RZ, RZ, 0, 5.9604644775390625e-08 ;  /* 0x00000001ff007431 */ /* 0x000fe200000001ff */
[----:B------:R-:W-:-:S05]  /*44c0*/  UMOV UR8, 0x40 ;  /* 0x0000004000087882 */ /* 0x000fca0000000000 */
[----:B------:R-:W-:Y:S01]  /*44d0*/  UVIRTCOUNT.DEALLOC.SMPOOL 0x80 ;  /* 0x000000800000784c */ /* 0x000fe20000000000 */
[----:B------:R-:W-:Y:S02]  /*44e0*/  UISETP.NE.AND UP0, UPT, UR5, URZ, UPT ;  /* 0x000000ff0500728c */ /* 0x000fe4000bf05270 */
[----:B-1----:R-:W-:-:S09]  /*44f0*/  ULEA UR6, UR6, UR8, 0x18 ;  /* 0x0000000806067291 */ /* 0x002fd2000f8ec0ff */
[----:B------:R1:W-:Y:S01]  /*4500*/  @P0 STS.U8 [UR6+0x1c], R0 ;  /* 0x00001c00ff000988 */ /* 0x0003e20008000006 */
[----:B------:R-:W-:Y:S05]  /*4510*/  BRA.U UP0, `(.L_x_90) ;  /* 0x0000000100a07547 */ /* 0x000fea000b800000 */
[----:B------:R-:W-:Y:S01]  /*4520*/  UIADD3 UR5, UPT, UPT, UR7, 0x180, URZ ;  /* 0x0000018007057890 */ /* 0x000fe2000fffe0ff */
[----:B------:R-:W-:-:S03]  /*4530*/  SHF.L.U32 R3, R9, 0x1f, RZ ;  /* 0x0000001f09037819 */ /* 0x000fc600000006ff */
[----:B------:R-:W-:-:S09]  /*4540*/  ULEA UR8, UR19, UR5, 0x3 ;  /* 0x0000000513087291 */ /* 0x000fd2000f8e18ff */
[----:B------:R-:W2:Y:S02]  /*4550*/  SYNCS.PHASECHK.TRANS64.TRYWAIT P0, [UR8], R3 ;  /* 0x00000003ff0075a7 */ /* 0x000ea40008001108 */
[----:B--2---:R-:W-:Y:S05]  /*4560*/  @!P0 BRA `(.L_x_91) ;  /* 0x0000003800148947 */ /* 0x004fea0003800000 */
.L_x_179:
[----:B----4-:R-:W-:-:S04]  /*4570*/  UIADD3 UR9, UPT, UPT, UR19, 0x1, URZ ;  /* 0x0000000113097890 */ /* 0x010fc8000fffe0ff */
        /* <DEDUP_REMOVED lines=8> */
.L_x_181:
        /* <DEDUP_REMOVED lines=9> */
.L_x_183:
[----:B------:R-:W-:-:S04]  /*4690*/  UIADD3 UR9, UPT, UPT, UR9, 0x1, URZ ;  /* 0x0000000109097890 */ /* 0x000fc8000fffe0ff */
[----:B------:R-:W-:-:S04]  /*46a0*/  UISETP.NE.AND UP1, UPT, UR9, 0x4, UPT ;  /* 0x000000040900788c */ /* 0x000fc8000bf25270 */
[----:B------:R-:W-:Y:S02]  /*46b0*/  USEL UR8, URZ, 0x1, UP1 ;  /* 0x00000001ff087887 */ /* 0x000fe40008800000 */
[----:B------:R-:W-:-:S04]  /*46c0*/  USEL UR9, UR9, URZ, UP1 ;  /* 0x000000ff09097287 */ /* 0x000fc80008800000 */
[----:B------:R-:W-:Y:S01]  /*46d0*/  ULEA UR9, UR9, UR5, 0x3 ;  /* 0x0000000509097291 */ /* 0x000fe2000f8e18ff */
[----:B-1----:R-:W-:-:S04]  /*46e0*/  LOP3.LUT R3, R2, UR8, RZ, 0x3c, !PT ;  /* 0x0000000802037c12 */ /* 0x002fc8000f8e3cff */
[----:B------:R-:W-:Y:S01]  /*46f0*/  SHF.L.U32 R3, R3, 0x1f, RZ ;  /* 0x0000001f03037819 */ /* 0x000fe200000006ff */
[----:B------:R-:W-:-:S04]  /*4700*/  IMAD.U32 R0, RZ, RZ, UR9 ;  /* 0x00000009ff007e24 */ /* 0x000fc8000f8e00ff */
[----:B------:R1:W2:Y:S03]  /*4710*/  SYNCS.PHASECHK.TRANS64.TRYWAIT P0, [R0+URZ], R3 ;  /* 0x00000003000075a7 */ /* 0x0002a600080011ff */
[----:B--2---:R-:W-:Y:S05]  /*4720*/  @!P0 NANOSLEEP.SYNCS 0x989680 ;  /* 0x009896800000895d */ /* 0x004fea0003900000 */
[----:B------:R-:W2:Y:S02]  /*4730*/  @!P0 SYNCS.PHASECHK.TRANS64 P0, [R0+URZ], R3 ;  /* 0x00000003000085a7 */ /* 0x000ea400080010ff */
[----:B--2---:R-:W-:Y:S05]  /*4740*/  @P0 BRA `(.L_x_94) ;  /* 0x0000000000200947 */ /* 0x004fea0003800000 */
.L_x_95:
[----:B--2---:R2:W4:Y:S02]  /*4750*/  SYNCS.PHASECHK.TRANS64.TRYWAIT P0, [R0+URZ], R3 ;  /* 0x00000003000075a7 */ /* 0x00452400080011ff */
[----:B----4-:R-:W-:Y:S05]  /*4760*/  @!P0 NANOSLEEP.SYNCS 0x989680 ;  /* 0x009896800000895d */ /* 0x010fea0003900000 */
[----:B------:R-:W4:Y:S02]  /*4770*/  @!P0 SYNCS.PHASECHK.TRANS64 P0, [R0+URZ], R3 ;  /* 0x00000003000085a7 */ /* 0x000f2400080010ff */
[----:B----4-:R-:W-:Y:S05]  /*4780*/  @!P0 BRA `(.L_x_95) ;  /* 0xfffffffc00f08947 */ /* 0x010fea000383ffff */
[----:B------:R-:W-:Y:S05]  /*4790*/  BRA `(.L_x_94) ;  /* 0x00000000000c7947 */ /* 0x000fea0003800000 */
.L_x_90:
[----:B------:R-:W-:-:S04]  /*47a0*/  UIADD3 UR5, UPT, UPT, UR7, 0x1c0, URZ ;  /* 0x000001c007057890 */ /* 0x000fc8000fffe0ff */
[----:B------:R-:W-:-:S09]  /*47b0*/  UPRMT UR5, UR4, 0x654, UR5 ;  /* 0x0000065404057896 */ /* 0x000fd20008000005 */
[----:B------:R-:W-:Y:S03]  /*47c0*/  SYNCS.ARRIVE.TRANS64.RED.A1T0 RZ, [UR5], RZ ;  /* 0x000000ffffff79a7 */ /* 0x000fe60008100405 */
.L_x_94:
[----:B-12---:R-:W-:Y:S01]  /*47d0*/  SHF.L.U32 R3, RZ, 0x1f, RZ ;  /* 0x0000001fff037819 */ /* 0x006fe200000006ff */
[----:B------:R-:W-:Y:S01]  /*47e0*/  UIADD3 UR5, UPT, UPT, UR7, 0x1c0, URZ ;  /* 0x000001c007057890 */ /* 0x000fe2000fffe0ff */
[----:B------:R-:W-:Y:S02]  /*47f0*/  PLOP3.LUT P0, PT, PT, PT, UP0, 0x80, 0x8 ;  /* 0x000000000008781c */ /* 0x000fe40003f0f008 */
[----:B------:R-:W1:Y:S02]  /*4800*/  SYNCS.PHASECHK.TRANS64.TRYWAIT P1, [UR7+0x1c0], R3 ;  /* 0x0001c003ff0075a7 */ /* 0x000e640008021107 */
[----:B-1----:R-:W-:Y:S09]  /*4810*/  @!P1 BRA `(.L_x_96) ;  /* 0x0000003400b09947 */ /* 0x002ff20003800000 */
.L_x_185:
[----:B------:R-:W-:Y:S01]  /*4820*/  @!UP0 UPRMT UR5, UR4, 0x654, UR5 ;  /* 0x0000065404058896 */ /* 0x000fe20008000005 */
[----:B------:R-:W-:Y:S02]  /*4830*/  UMOV UR8, 0xffff ;  /* 0x0000ffff00087882 */ /* 0x000fe40000000000 */
[----:B------:R-:W-:-:S06]  /*4840*/  UMOV UR4, 0x1 ;  /* 0x0000000100047882 */ /* 0x000fcc0000000000 */
[----:B------:R-:W-:Y:S01]  /*4850*/  @!P0 SYNCS.ARRIVE.TRANS64.RED.A1T0 RZ, [UR5], RZ ;  /* 0x000000ffffff89a7 */ /* 0x000fe20008100405 */
[----:B------:R-:W-:Y:S01]  /*4860*/  NOP ;  /* 0x0000000000007918 */ /* 0x000fe20000000000 */
[----:B-1----:R-:W1:Y:S01]  /*4870*/  LDS R0, [UR6+0x14] ;  /* 0x00001406ff007984 */ /* 0x002e620008000800 */
[----:B------:R-:W-:-:S04]  /*4880*/  ULOP3.LUT UR5, UR21, 0xffff, URZ, 0xc0, !UPT ;  /* 0x0000ffff15057892 */ /* 0x000fc8000f8ec0ff */
[----:B------:R-:W-:-:S04]  /*4890*/  USHF.R.U32.HI UR5, URZ, 0x5, UR5 ;  /* 0x00000005ff057899 */ /* 0x000fc80008011605 */
[----:B------:R-:W-:Y:S02]  /*48a0*/  USHF.L.U32 UR8, UR8, UR5, URZ ;  /* 0x0000000508087299 */ /* 0x000fe400080006ff */
[----:B------:R-:W-:-:S04]  /*48b0*/  USHF.L.U32 UR4, UR4, UR5, URZ ;  /* 0x0000000504047299 */ /* 0x000fc800080006ff */
[----:B-1----:R-:W-:-:S04]  /*48c0*/  LOP3.LUT R0, R0, UR8, RZ, 0xc0, !PT ;  /* 0x0000000800007c12 */ /* 0x002fc8000f8ec0ff */
[----:B------:R-:W-:-:S13]  /*48d0*/  ISETP.NE.AND P0, PT, R0, UR8, PT ;  /* 0x0000000800007c0c */ /* 0x000fda000bf05270 */
[----:B------:R-:W-:Y:S05]  /*48e0*/  @P0 BRA `(.L_x_97) ;  /* 0x0000000000580947 */ /* 0x000fea0003800000 */
[----:B------:R-:W1:Y:S02]  /*48f0*/  LDS R0, [UR6+0x18] ;  /* 0x00001806ff007984 */ /* 0x000e640008000800 */
[----:B-1----:R-:W-:-:S04]  /*4900*/  LOP3.LUT R0, R0, UR4, RZ, 0xc0, !PT ;  /* 0x0000000400007c12 */ /* 0x002fc8000f8ec0ff */
[----:B------:R-:W-:-:S13]  /*4910*/  ISETP.NE.AND P0, PT, R0, UR4, PT ;  /* 0x0000000400007c0c */ /* 0x000fda000bf05270 */
[----:B------:R-:W-:Y:S05]  /*4920*/  @P0 BRA `(.L_x_98) ;  /* 0x00000000003c0947 */ /* 0x000fea0003800000 */
[----:B------:R-:W1:Y:S01]  /*4930*/  S2R R2, SR_LANEID ;  /* 0x0000000000027919 */ /* 0x000e620000000000 */
[----:B------:R-:W-:Y:S01]  /*4940*/  ULOP3.LUT UR8, URZ, UR8, URZ, 0x33, !UPT ;  /* 0x00000008ff087292 */ /* 0x000fe2000f8e33ff */
[----:B------:R-:W-:Y:S01]  /*4950*/  LOP3.LUT R4, RZ, UR4, RZ, 0x33, !PT ;  /* 0x00000004ff047c12 */ /* 0x000fe2000f8e33ff */
[----:B------:R-:W-:Y:S02]  /*4960*/  VOTEU.ANY UR7, UPT, PT ;  /* 0x0000000000077886 */ /* 0x000fe400038e0100 */
[----:B------:R-:W-:Y:S01]  /*4970*/  UFLO.U32 UR7, UR7 ;  /* 0x00000007000772bd */ /* 0x000fe200080e0000 */
[----:B------:R-:W2:Y:S01]  /*4980*/  REDUX UR4, R4 ;  /* 0x00000000040473c4 */ /* 0x000ea20000000000 */
[----:B------:R-:W-:-:S06]  /*4990*/  IMAD.U32 R0, RZ, RZ, UR8 ;  /* 0x00000008ff007e24 */ /* 0x000fcc000f8e00ff */
[----:B------:R1:W-:Y:S01]  /*49a0*/  UTCATOMSWS.AND URZ, UR8 ;  /* 0x0000000800ff79e3 */ /* 0x0003e20008000000 */
[----:B------:R-:W3:Y:S01]  /*49b0*/  REDUX UR5, R0 ;  /* 0x00000000000573c4 */ /* 0x000ee20000000000 */
[----:B-1----:R-:W-:Y:S01]  /*49c0*/  ISETP.EQ.U32.AND P0, PT, R2, UR7, PT ;  /* 0x0000000702007c0c */ /* 0x002fe2000bf02070 */
[----:B--2---:R-:W-:Y:S01]  /*49d0*/  IMAD.U32 R2, RZ, RZ, UR4 ;  /* 0x00000004ff027e24 */ /* 0x004fe2000f8e00ff */
[----:B---3--:R-:W-:-:S11]  /*49e0*/  MOV R3, UR5 ;  /* 0x0000000500037c02 */ /* 0x008fd60008000f00 */
[----:B------:R1:W-:Y:S04]  /*49f0*/  @P0 ATOMS.AND RZ, [UR6+0x14], R3 ;  /* 0x00001403ffff098c */ /* 0x0003e8000a800006 */
[----:B------:R1:W-:Y:S01]  /*4a00*/  @P0 ATOMS.AND RZ, [UR6+0x18], R2 ;  /* 0x00001802ffff098c */ /* 0x0003e2000a800006 */
[----:B------:R-:W-:Y:S05]  /*4a10*/  BRA `(.L_x_99) ;  /* 0x0000000000147947 */ /* 0x000fea0003800000 */
.L_x_98:
[----:B------:R-:W-:Y:S02]  /*4a20*/  MOV R2, 0x4a40 ;  /* 0x00004a4000027802 */ /* 0x000fe40000000f00 */
[----:B---345:R-:W-:Y:S05]  /*4a30*/  CALL.REL.NOINC `($__internal_0_$__cuda_sm10x_tcgen05_guardrail_trap_col_being_dealloced_not_returned_by_alloc) ;  /* 0x0000003400c47944 */ /* 0x038fea0003c00000 */
[----:B------:R-:W-:Y:S05]  /*4a40*/  BRA `(.L_x_99) ;  /* 0x0000000000087947 */ /* 0x000fea0003800000 */
.L_x_97:
[----:B------:R-:W-:Y:S02]  /*4a50*/  MOV R2, 0x4a70 ;  /* 0x00004a7000027802 */ /* 0x000fe40000000f00 */
[----:B---345:R-:W-:Y:S05]  /*4a60*/  CALL.REL.NOINC `($__internal_2_$__cuda_sm10x_tcgen05_guardrail_trap_unallocated_columns_being_dealloced) ;  /* 0x0000003400d07944 */ /* 0x038fea0003c00000 */
.L_x_99:
[----:B------:R-:W-:Y:S01]  /*4a70*/  NOP ;  /* 0x0000000000007918 */ /* 0x000fe20000000000 */
[----:B----4-:R-:W-:Y:S05]  /*4a80*/  EXIT ;  /* 0x000000000000794d */ /* 0x010fea0003800000 */
.L_x_70:
[----:B------:R-:W-:-:S09]  /*4a90*/  UISETP.NE.OR UP5, UPT, UR10, 0x3, !UP5 ;  /* 0x000000030a00788c */ /* 0x000fd2000efa5670 */
[----:B------:R-:W-:Y:S05]  /*4aa0*/  BRA.U UP5, `(.L_x_100) ;  /* 0x0000000905c87547 */ /* 0x000fea000b800000 */
[----:B------:R-:W1:Y:S01]  /*4ab0*/  LDC R0, c[0x0][0xb30] ;  /* 0x0002cc00ff007b82 */ /* 0x000e620000000800 */
[----:B------:R-:W2:Y:S01]  /*4ac0*/  LDCU.64 UR8, c[0x0][0x888] ;  /* 0x00011100ff0877ac */ /* 0x000ea20008000a00 */
[----:B------:R-:W-:Y:S01]  /*4ad0*/  IMAD.MOV.U32 R30, RZ, RZ, 0x1 ;  /* 0x00000001ff1e7424 */ /* 0x000fe200078e00ff */
[----:B------:R-:W-:Y:S01]  /*4ae0*/  CS2R R28, SRZ ;  /* 0x00000000001c7805 */ /* 0x000fe2000001ff00 */
[----:B------:R-:W-:Y:S01]  /*4af0*/  IMAD.MOV.U32 R25, RZ, RZ, 0x1000 ;  /* 0x00001000ff197424 */ /* 0x000fe200078e00ff */
[----:B------:R-:W3:Y:S03]  /*4b00*/  LDCU.64 UR4, c[0x0][0x890] ;  /* 0x00011200ff0477ac */ /* 0x000ee60008000a00 */
[----:B------:R-:W4:Y:S01]  /*4b10*/  LDC R19, c[0x0][0x370] ;  /* 0x0000dc00ff137b82 */ /* 0x000f220000000800 */
[----:B------:R-:W-:Y:S01]  /*4b20*/  UMOV UR6, 0x400 ;  /* 0x0000040000067882 */ /* 0x000fe20000000000 */
[----:B------:R-:W-:-:S02]  /*4b30*/  UPLOP3.LUT UP1, UPT, UPT, UPT, UPT, 0x40, 0x4 ;  /* 0x000000000004789c */ /* 0x000fc40003f2e870 */
[----:B------:R-:W-:-:S04]  /*4b40*/  ULEA UR6, UR37, UR6, 0x18 ;  /* 0x0000000625067291 */ /* 0x000fc8000f8ec0ff */
[----:B------:R-:W4:Y:S01]  /*4b50*/  LDC R2, c[0x0][0xb0c] ;  /* 0x0002c300ff027b82 */ /* 0x000f220000000800 */
[----:B--2---:R-:W-:Y:S02]  /*4b60*/  UISETP.NE.U32.AND UP2, UPT, UR8, URZ, UPT ;  /* 0x000000ff0800728c */ /* 0x004fe4000bf45070 */
[----:B------:R-:W-:Y:S02]  /*4b70*/  UIADD3 UR8, UPT, UPT, UR6, 0x120, URZ ;  /* 0x0000012006087890 */ /* 0x000fe4000fffe0ff */
[----:B---3--:R-:W-:-:S03]  /*4b80*/  UISETP.NE.U32.AND UP3, UPT, UR4, URZ, UPT ;  /* 0x000000ff0400728c */ /* 0x008fc6000bf65070 */
[----:B------:R-:W2:Y:S01]  /*4b90*/  LDC R18, c[0x0][0xb20] ;  /* 0x0002c800ff127b82 */ /* 0x000ea20000000800 */
[----:B-1----:R-:W-:Y:S01]  /*4ba0*/  ISETP.NE.AND P1, PT, R0, 0x1, PT ;  /* 0x000000010000780c */ /* 0x002fe20003f25270 */
[----:B------:R-:W-:Y:S02]  /*4bb0*/  UISETP.NE.AND.EX UP2, UPT, UR9, URZ, UPT, UP2 ;  /* 0x000000ff0900728c */ /* 0x000fe4000bf45320 */
[----:B------:R-:W-:Y:S02]  /*4bc0*/  UPRMT UR37, UR37, 0x654, UR8 ;  /* 0x0000065425257896 */ /* 0x000fe40008000008 */
[----:B------:R-:W-:Y:S02]  /*4bd0*/  UISETP.NE.AND.EX UP3, UPT, UR5, URZ, UPT, UP3 ;  /* 0x000000ff0500728c */ /* 0x000fe4000bf65330 */
[----:B------:R-:W1:Y:S08]  /*4be0*/  LDC.64 R32, c[0x0][0x348] ;  /* 0x0000d200ff207b82 */ /* 0x000e700000000a00 */
[----:B------:R-:W3:Y:S08]  /*4bf0*/  LDC.64 R16, c[0x0][0xb10] ;  /* 0x0002c400ff107b82 */ /* 0x000ef00000000a00 */
[----:B------:R-:W1:Y:S08]  /*4c00*/  LDC.64 R6, c[0x0][0xb18] ;  /* 0x0002c600ff067b82 */ /* 0x000e700000000a00 */
[----:B------:R-:W1:Y:S08]  /*4c10*/  LDC.64 R4, c[0x0][0xb28] ;  /* 0x0002ca00ff047b82 */ /* 0x000e700000000a00 */
[----:B--2-4-:R-:W1:Y:S02]  /*4c20*/  LDC R24, c[0x0][0x374] ;  /* 0x0000dd00ff187b82 */ /* 0x014e640000000800 */
.L_x_108:
[C---:B------:R-:W-:Y:S02]  /*4c30*/  LEA R0, R29.reuse, UR6, 0x3 ;  /* 0x000000061d007c11 */ /* 0x040fe4000f8e18ff */
[----:B------:R-:W-:Y:S02]  /*4c40*/  SHF.L.U32 R3, R28, 0x1f, RZ ;  /* 0x0000001f1c037819 */ /* 0x000fe400000006ff */
[----:B------:R-:W-:Y:S02]  /*4c50*/  LEA R20, R29, UR6, 0x4 ;  /* 0x000000061d147c11 */ /* 0x000fe4000f8e20ff */
[----:B--2---:R-:W2:Y:S02]  /*4c60*/  SYNCS.PHASECHK.TRANS64.TRYWAIT P0, [R0+URZ+0x140], R3 ;  /* 0x00014003000075a7 */ /* 0x004ea400080011ff */
[----:B--2---:R-:W-:Y:S05]  /*4c70*/  @!P0 BRA `(.L_x_101) ;  /* 0x0000003000b08947 */ /* 0x004fea0003800000 */
.L_x_186:
[----:B------:R-:W-:Y:S01]  /*4c80*/  ISETP.GE.AND P0, PT, R40, 0x1, PT ;  /* 0x000000012800780c */ /* 0x000fe20003f06270 */
[----:B------:R-:W4:Y:S01]  /*4c90*/  LDS.128 R20, [R20+0x1d0] ;  /* 0x0001d00014147984 */ /* 0x000f220000000c00 */
[----:B------:R-:W-:Y:S01]  /*4ca0*/  ISETP.NE.U32.AND P4, PT, RZ, UR4, PT ;  /* 0x00000004ff007c0c */ /* 0x000fe2000bf85070 */
[----:B--2---:R-:W-:Y:S01]  /*4cb0*/  VIADD R0, R0, 0x150 ;  /* 0x0000015000007836 */ /* 0x004fe20000000000 */
[----:B------:R-:W-:Y:S02]  /*4cc0*/  SHF.L.U32 R26, R30, 0x1f, RZ ;  /* 0x0000001f1e1a7819 */ /* 0x000fe400000006ff */
[----:B------:R-:W-:Y:S02]  /*4cd0*/  ISETP.NE.AND.EX P4, PT, RZ, UR5, PT, P4 ;  /* 0x00000005ff007c0c */ /* 0x000fe4000bf85340 */
[----:B------:R-:W-:Y:S01]  /*4ce0*/  PRMT R0, RZ, 0x654, R0 ;  /* 0x00000654ff007816 */ /* 0x000fe20000000000 */
[----:B------:R-:W-:Y:S01]  /*4cf0*/  @!PT LDS RZ, [RZ] ;  /* 0x00000000fffff984 */ /* 0x000fe20000000800 */
[----:B------:R-:W-:Y:S01]  /*4d00*/  @!PT LDS RZ, [RZ] ;  /* 0x00000000fffff984 */ /* 0x000fe20000000800 */
[----:B------:R-:W-:Y:S01]  /*4d10*/  @!PT LDS RZ, [RZ] ;  /* 0x00000000fffff984 */ /* 0x000fe20000000800 */
[----:B------:R-:W-:Y:S01]  /*4d20*/  @!PT LDS RZ, [RZ] ;  /* 0x00000000fffff984 */ /* 0x000fe20000000800 */
[----:B------:R2:W-:Y:S06]  /*4d30*/  MEMBAR.ALL.CTA ;  /* 0x0000000000007992 */ /* 0x0005ec0000008000 */
[----:B--2---:R-:W2:Y:S02]  /*4d40*/  FENCE.VIEW.ASYNC.S ;  /* 0x00000000000073c6 */ /* 0x004ea40000000000 */
[----:B--2---:R2:W-:Y:S01]  /*4d50*/  SYNCS.ARRIVE.TRANS64.RED.A1T0 RZ, [R0+URZ], RZ ;  /* 0x000000ff00ff79a7 */ /* 0x0045e200081004ff */
[----:B----4-:R-:W-:Y:S11]  /*4d60*/  LOP3.LUT P3, RZ, R22, 0x1, RZ, 0xc0, !PT ;  /* 0x0000000116ff7812 */ /* 0x010ff6000786c0ff */
[----:B------:R-:W-:Y:S02]  /*4d70*/  @!UPT UIADD3 URZ, UPT, UPT, URZ, URZ, URZ ;  /* 0x000000fffffff290 */ /* 0x000fe4000fffe0ff */
[----:B------:R-:W-:Y:S02]  /*4d80*/  @P3 MOV R13, R20 ;  /* 0x00000014000d3202 */ /* 0x000fe40000000f00 */
[----:B------:R-:W-:Y:S01]  /*4d90*/  @P3 LOP3.LUT R8, R21, 0xffff, RZ, 0xc0, !PT ;  /* 0x0000ffff15083812 */ /* 0x000fe200078ec0ff */
[----:B--2---:R-:W-:Y:S06]  /*4da0*/  @!P0 BRA `(.L_x_102) ;  /* 0x0000000000a48947 */ /* 0x004fec0003800000 */
[----:B-1----:R-:W-:Y:S01]  /*4db0*/  IMAD.HI.U32 R31, R24, R7, RZ ;  /* 0x00000007181f7227 */ /* 0x002fe200078e00ff */
[----:B------:R-:W-:Y:S02]  /*4dc0*/  ISETP.NE.AND P0, PT, R6, 0x1, PT ;  /* 0x000000010600780c */ /* 0x000fe40003f05270 */
[----:B------:R-:W-:Y:S01]  /*4dd0*/  ISETP.NE.AND P2, PT, R40, 0x1, PT ;  /* 0x000000012800780c */ /* 0x000fe20003f45270 */
[----:B---3--:R-:W-:Y:S01]  /*4de0*/  IMAD.HI.U32 R34, R19, R16, RZ ;  /* 0x0000001013227227 */ /* 0x008fe200078e00ff */
[----:B------:R-:W-:Y:S02]  /*4df0*/  SHF.R.U32.HI R31, RZ, R18, R31 ;  /* 0x00000012ff1f7219 */ /* 0x000fe4000001161f */
[----:B------:R-:W-:Y:S01]  /*4e00*/  ISETP.NE.AND P5, PT, R2, 0x1, PT ;  /* 0x000000010200780c */ /* 0x000fe20003fa5270 */
[----:B------:R-:W-:Y:S01]  /*4e10*/  IMAD.HI.U32 R36, R13, R16, RZ ;  /* 0x000000100d247227 */ /* 0x000fe200078e00ff */
[----:B------:R-:W-:Y:S02]  /*4e20*/  SHF.R.U32.HI R34, RZ, R17, R34 ;  /* 0x00000011ff227219 */ /* 0x000fe40000011622 */
[----:B------:R-:W-:Y:S01]  /*4e30*/  SEL R3, R24, R31, !P0 ;  /* 0x0000001f18037207 */ /* 0x000fe20004000000 */
[C---:B------:R-:W-:Y:S01]  /*4e40*/  IMAD.HI.U32 R31, R8.reuse, R7, RZ ;  /* 0x00000007081f7227 */ /* 0x040fe200078e00ff */
[----:B------:R-:W-:Y:S02]  /*4e50*/  SEL R11, R19, R34, !P5 ;  /* 0x00000022130b7207 */ /* 0x000fe40006800000 */
[----:B------:R-:W-:Y:S01]  /*4e60*/  SHF.R.U32.HI R36, RZ, R17, R36 ;  /* 0x00000011ff247219 */ /* 0x000fe20000011624 */
[----:B------:R-:W-:Y:S01]  /*4e70*/  IMAD.HI.U32 R38, R3, R4, RZ ;  /* 0x0000000403267227 */ /* 0x000fe200078e00ff */
[----:B------:R-:W-:Y:S03]  /*4e80*/  SHF.R.U32.HI R31, RZ, R18, R31 ;  /* 0x00000012ff1f7219 */ /* 0x000fe6000001161f */
[----:B------:R-:W-:Y:S01]  /*4e90*/  IMAD.HI.U32 R34, R11, R4, RZ ;  /* 0x000000040b227227 */ /* 0x000fe200078e00ff */
[----:B------:R-:W-:Y:S02]  /*4ea0*/  @P2 SHF.R.U32.HI R3, RZ, R5, R38 ;  /* 0x00000005ff032219 */ /* 0x000fe40000011626 */
[----:B------:R-:W-:Y:S02]  /*4eb0*/  SEL R9, R8, R31, !P0 ;  /* 0x0000001f08097207 */ /* 0x000fe40004000000 */
[----:B------:R-:W-:Y:S01]  /*4ec0*/  @P2 SHF.R.U32.HI R11, RZ, R5, R34 ;  /* 0x00000005ff0b2219 */ /* 0x000fe20000011622 */
[C---:B------:R-:W-:Y:S01]  /*4ed0*/  IMAD R10, R40.reuse, R3, RZ ;  /* 0x00000003280a7224 */ /* 0x040fe200078e02ff */
[----:B------:R-:W-:Y:S01]  /*4ee0*/  SEL R3, R13, R36, !P5 ;  /* 0x000000240d037207 */ /* 0x000fe20006800000 */
[C---:B------:R-:W-:Y:S03]  /*4ef0*/  IMAD.HI.U32 R14, R9.reuse, R4, RZ ;  /* 0x00000004090e7227 */ /* 0x040fe600078e00ff */
[----:B------:R-:W-:Y:S01]  /*4f00*/  ISETP.GE.AND P0, PT, R9, R10, PT ;  /* 0x0000000a0900720c */ /* 0x000fe20003f06270 */
[C---:B------:R-:W-:Y:S01]  /*4f10*/  IMAD R12, R40.reuse, R11, RZ ;  /* 0x0000000b280c7224 */ /* 0x040fe200078e02ff */
[-C--:B------:R-:W-:Y:S04]  /*4f20*/  SHF.R.U32.HI R14, RZ, R5.reuse, R14 ;  /* 0x00000005ff0e7219 */ /* 0x080fe8000001160e */
[----:B------:R-:W-:Y:S02]  /*4f30*/  ISETP.GE.OR P0, PT, R3, R12, P0 ;  /* 0x0000000c0300720c */ /* 0x000fe40000706670 */
[----:B------:R-:W-:Y:S05]  /*4f40*/  SEL R15, R9, R14, !P2 ;  /* 0x0000000e090f7207 */ /* 0x000fea0005000000 */
[----:B------:R-:W-:Y:S04]  /*4f50*/  IMAD.MOV R14, RZ, RZ, -R15 ;  /* 0x000000ffff0e7224 */ /* 0x000fe800078e0a0f */
[----:B------:R-:W-:Y:S02]  /*4f60*/  IMAD R14, R40, R14, R9 ;  /* 0x0000000e280e7224 */ /* 0x000fe400078e0209 */
[C---:B------:R-:W-:Y:S05]  /*4f70*/  @!P0 IMAD.HI.U32 R10, R3.reuse, R4, RZ ;  /* 0x00000004030a8227 */ /* 0x040fea00078e00ff */
[----:B------:R-:W-:Y:S04]  /*4f80*/  @!P0 SHF.R.U32.HI R10, RZ, R5, R10 ;  /* 0x00000005ff0a8219 */ /* 0x000fe8000001160a */
[----:B------:R-:W-:Y:S01]  /*4f90*/  @!P0 SEL R0, R3, R10, !P2 ;  /* 0x0000000a03008207 */ /* 0x000fe20005000000 */
[----:B------:R-:W-:Y:S03]  /*4fa0*/  IMAD.MOV R10, RZ, RZ, -R3 ;  /* 0x000000ffff0a7224 */ /* 0x000fe600078e0a03 */
[----:B------:R-:W-:Y:S01]  /*4fb0*/  @!P0 IADD3 R15, PT, PT, R15, -R0, RZ ;  /* 0x800000000f0f8210 */ /* 0x000fe20007ffe0ff */
[----:B------:R-:W-:Y:S01]  /*4fc0*/  @!P0 IMAD R0, R11, R14, R0 ;  /* 0x0000000e0b008224 */ /* 0x000fe200078e0200 */
[----:B------:R-:W-:Y:S01]  /*4fd0*/  IADD3 R11, PT, PT, -R9, RZ, RZ ;  /* 0x000000ff090b7210 */ /* 0x000fe20007ffe1ff */
[----:B------:R-:W-:Y:S02]  /*4fe0*/  IMAD R13, R2, R10, R13 ;  /* 0x0000000a020d7224 */ /* 0x000fe400078e020d */
[----:B------:R-:W-:Y:S02]  /*4ff0*/  @!P0 IMAD R9, R15, R40, R3 ;  /* 0x000000280f098224 */ /* 0x000fe400078e0203 */
[----:B------:R-:W-:Y:S02]  /*5000*/  @!P0 IMAD.MOV.U32 R3, RZ, RZ, R0 ;  /* 0x000000ffff038224 */ /* 0x000fe400078e0000 */
[----:B------:R-:W-:Y:S02]  /*5010*/  IMAD R8, R6, R11, R8 ;  /* 0x0000000b06087224 */ /* 0x000fe400078e0208 */
[----:B------:R-:W-:Y:S02]  /*5020*/  IMAD R13, R3, R2, R13 ;  /* 0x00000002030d7224 */ /* 0x000fe400078e020d */
[----:B------:R-:W-:Y:S02]  /*5030*/  IMAD R8, R9, R6, R8 ;  /* 0x0000000609087224 */ /* 0x000fe400078e0208 */
.L_x_102:
[----:B------:R-:W-:Y:S05]  /*5040*/  BRA.U UP1, `(.L_x_103) ;  /* 0x0000000101107547 */ /* 0x000fea000b800000 */
[----:B------:R-:W-:Y:S04]  /*5050*/  MOV R0, UR7 ;  /* 0x0000000700007c02 */ /* 0x000fe80008000f00 */
[----:B------:R-:W-:Y:S04]  /*5060*/  SHF.L.U32 R3, R0, 0x1f, RZ ;  /* 0x0000001f00037819 */ /* 0x000fe800000006ff */
[----:B------:R-:W2:Y:S02]  /*5070*/  SYNCS.PHASECHK.TRANS64.TRYWAIT P0, [UR6+0x138], R3 ;  /* 0x00013803ff0075a7 */ /* 0x000ea40008001106 */
[----:B--2---:R-:W-:Y:S05]  /*5080*/  @!P0 BRA `(.L_x_104) ;  /* 0x0000002c00c08947 */ /* 0x004fea0003800000 */
.L_x_103:
[----:B------:R-:W-:Y:S05]  /*5090*/  BRA.U !UP3, `(.L_x_105) ;  /* 0x000000010b347547 */ /* 0x000fea000b800000 */
[----:B------:R-:W-:Y:S01]  /*50a0*/  UPLOP3.LUT UP0, UPT, UPT, UPT, UP2, 0x80, 0x8 ;  /* 0x000000000008789c */ /* 0x000fe20003f0f020 */
[----:B--2---:R-:W-:Y:S02]  /*50b0*/  HFMA2 R0, -RZ, RZ, 0, 5.9604644775390625e-08 ;  /* 0x00000001ff007431 */ /* 0x004fe400000001ff */
[----:B------:R-:W-:Y:S03]  /*50c0*/  IMAD.MOV.U32 R95, RZ, RZ, 0x1 ;  /* 0x00000001ff5f7424 */ /* 0x000fe600078e00ff */
[----:B------:R-:W-:Y:S05]  /*50d0*/  PLOP3.LUT P0, PT, PT, PT, UP0, 0x80, 0x8 ;  /* 0x000000000008781c */ /* 0x000fea0003f0f008 */
[----:B------:R-:W2:Y:S01]  /*50e0*/  @UP0 LDCU.64 UR10, c[0x0][0x888] ;  /* 0x00011100ff0a07ac */ /* 0x000ea20008000a00 */
[----:B------:R-:W-:Y:S07]  /*50f0*/  @UP0 UIMAD UR8, UR36, UR4, URZ ;  /* 0x00000004240802a4 */ /* 0x000fee000f8e02ff */
[----:B------:R-:W-:Y:S01]  /*5100*/  @!P0 PRMT R95, R0, 0x7610, R95 ;  /* 0x00007610005f8816 */ /* 0x000fe2000000005f */
[----:B--2---:R-:W-:Y:S03]  /*5110*/  @UP0 UIMAD.WIDE UR10, UR8, 0x4, UR10 ;  /* 0x00000004080a08a5 */ /* 0x004fe6000f8e020a */
[----:B------:R-:W2:Y:S03]  /*5120*/  @!UP0 LDCU UR8, c[0x0][0x880] ;  /* 0x00011000ff0887ac */ /* 0x000ea60008000800 */
[----:B------:R-:W-:Y:S01]  /*5130*/  IMAD.U32 R10, RZ, RZ, UR10 ;  /* 0x0000000aff0a7e24 */ /* 0x000fe2000f8e00ff */
[----:B------:R-:W-:Y:S05]  /*5140*/  MOV R11, UR11 ;  /* 0x0000000b000b7c02 */ /* 0x000fea0008000f00 */
[----:B-----5:R4:W5:Y:S02]  /*5150*/  @P0 LDG.E R49, desc[UR40][R10.64] ;  /* 0x000000280a310981 */ /* 0x020964000c1e1900 */
[----:B--2-4-:R-:W-:Y:S07]  /*5160*/  @!P0 IMAD.U32 R49, RZ, RZ, UR8 ;  /* 0x00000008ff318e24 */ /* 0x014fee000f8e00ff */
.L_x_105:
[----:B-----5:R-:W-:Y:S01]  /*5170*/  @!P4 FSETP.EQ.AND P5, PT, R49, RZ, PT ;  /* 0x000000ff3100c20b */ /* 0x020fe20003fa2000 */
[----:B------:R-:W-:Y:S01]  /*5180*/  @!UPT UIADD3 URZ, UPT, UPT, URZ, URZ, URZ ;  /* 0x000000fffffff290 */ /* 0x000fe2000fffe0ff */
[----:B------:R-:W-:Y:S11]  /*5190*/  @!P4 BRA `(.L_x_106) ;  /* 0x000000000014c947 */ /* 0x000ff60003800000 */
[----:B------:R-:W-:Y:S02]  /*51a0*/  LOP3.LUT P0, RZ, R95, 0xff, RZ, 0xc0, !PT ;  /* 0x000000ff5fff7812 */ /* 0x000fe4000780c0ff */
[----:B------:R-:W-:Y:S04]  /*51b0*/  PLOP3.LUT P5, PT, PT, PT, UP0, 0x80, 0x8 ;  /* 0x000000000008781c */ /* 0x000fe80003faf008 */
[----:B------:R-:W-:Y:S07]  /*51c0*/  PLOP3.LUT P5, PT, P5, PT, PT, 0x8, 0x80 ;  /* 0x000000000080781c */ /* 0x000fee0002fae170 */
[----:B------:R-:W-:Y:S11]  /*51d0*/  @P0 FSETP.EQ.AND P5, PT, R49, RZ, PT ;  /* 0x000000ff3100020b */ /* 0x000ff60003fa2000 */
[----:B------:R-:W-:Y:S02]  /*51e0*/  @!UPT UIADD3 URZ, UPT, UPT, URZ, URZ, URZ ;  /* 0x000000fffffff290 */ /* 0x000fe4000fffe0ff */
.L_x_106:
[----:B------:R-:W4:Y:S01]  /*51f0*/  SYNCS.PHASECHK.TRANS64.TRYWAIT P4, [UR6+0x128], R26 ;  /* 0x0001281aff0075a7 */ /* 0x000f220008081106 */
[----:B------:R-:W-:Y:S01]  /*5200*/  @P3 SHF.R.U32.HI R27, RZ, 0x10, R21 ;  /* 0x00000010ff1b3819 */ /* 0x000fe20000011615 */
[----:B------:R-:W-:Y:S01]  /*5210*/  VIADD R29, R29, 0x1 ;  /* 0x000000011d1d7836 */ /* 0x000fe20000000000 */
[----:B------:R-:W5:Y:S08]  /*5220*/  LDC.64 R14, c[0x0][0xb10] ;  /* 0x0002c400ff0e7b82 */ /* 0x000f700000000a00 */
[----:B------:R-:W1:Y:S08]  /*5230*/  LDC.64 R10, c[0x0][0xb18] ;  /* 0x0002c600ff0a7b82 */ /* 0x000e700000000a00 */
[----:B--2---:R-:W2:Y:S08]  /*5240*/  @!P1 LDC R0, c[0x0][0xb20] ;  /* 0x0002c800ff009b82 */ /* 0x004eb00000000800 */
[----:B------:R-:W3:Y:S01]  /*5250*/  @!P1 LDC R3, c[0x0][0xb0c] ;  /* 0x0002c300ff039b82 */ /* 0x000ee20000000800 */
[----:B-----5:R-:W-:Y:S05]  /*5260*/  @!P1 IMAD.HI.U32 R14, R13, R14, RZ ;  /* 0x0000000e0d0e9227 */ /* 0x020fea00078e00ff */
[----:B------:R-:W-:Y:S01]  /*5270*/  @!P1 SHF.R.U32.HI R14, RZ, R15, R14 ;  /* 0x0000000fff0e9219 */ /* 0x000fe2000001160e */
[----:B-1----:R-:W-:Y:S01]  /*5280*/  @!P1 IMAD.HI.U32 R11, R8, R11, RZ ;  /* 0x0000000b080b9227 */ /* 0x002fe200078e00ff */
[----:B------:R-:W-:Y:S04]  /*5290*/  @!P1 ISETP.NE.AND P0, PT, R10, 0x1, PT ;  /* 0x000000010a00980c */ /* 0x000fe80003f05270 */
[----:B--2---:R-:W-:Y:S02]  /*52a0*/  @!P1 SHF.R.U32.HI R9, RZ, R0, R11 ;  /* 0x00000000ff099219 */ /* 0x004fe4000001160b */
[----:B---3--:R-:W-:Y:S02]  /*52b0*/  @!P1 ISETP.NE.AND P2, PT, R3, 0x1, PT ;  /* 0x000000010300980c */ /* 0x008fe40003f45270 */
[----:B------:R-:W-:Y:S02]  /*52c0*/  @!P1 SEL R9, R8, R9, !P0 ;  /* 0x0000000908099207 */ /* 0x000fe40004000000 */
[----:B------:R-:W-:Y:S02]  /*52d0*/  ELECT P0, URZ, PT ;  /* 0x0000000000ff782f */ /* 0x000fe40003800000 */
[----:B------:R-:W-:Y:S05]  /*52e0*/  @!P1 SEL R14, R13, R14, !P2 ;  /* 0x0000000e0d0e9207 */ /* 0x000fea0005000000 */
[----:B------:R-:W-:Y:S02]  /*52f0*/  @!P1 IMAD.IADD R0, R9, 0x1, -R14 ;  /* 0x0000000109009824 */ /* 0x000fe400078e0a0e */
[----:B------:R-:W-:Y:S02]  /*5300*/  @!P1 IMAD.IADD R9, R14, 0x1, -R9 ;  /* 0x000000010e099824 */ /* 0x000fe400078e0a09 */
[----:B------:R-:W-:Y:S02]  /*5310*/  @!P1 IMAD R13, R0, R3, R13 ;  /* 0x00000003000d9224 */ /* 0x000fe400078e020d */
[----:B------:R-:W-:Y:S01]  /*5320*/  @!P1 IMAD R8, R9, R10, R8 ;  /* 0x0000000a09089224 */ /* 0x000fe200078e0208 */
[----:B----4-:R-:W-:Y:S06]  /*5330*/  @!P4 BRA `(.L_x_107) ;  /* 0x0000002c002cc947 */ /* 0x010fec0003800000 */
.L_x_189:
[----:B------:R-:W-:Y:S01]  /*5340*/  PLOP3.LUT P5, PT, P5, P0, PT, 0xf2, 0x2f ;  /* 0x00000000002f781c */ /* 0x000fe20002fa1e72 */
[----:B------:R-:W-:Y:S01]  /*5350*/  UMOV UR14, 0x0 ;  /* 0x00000000000e7882 */ /* 0x000fe20000000000 */
[----:B------:R-:W-:Y:S01]  /*5360*/  LOP3.LUT R30, R30, 0x1, RZ, 0x3c, !PT ;  /* 0x000000011e1e7812 */ /* 0x000fe200078e3cff */
[----:B------:R-:W-:Y:S01]  /*5370*/  UMOV UR15, 0x10000000 ;  /* 0x10000000000f7882 */ /* 0x000fe20000000000 */
[----:B------:R-:W-:Y:S01]  /*5380*/  UMOV UR12, UR36 ;  /* 0x00000024000c7c82 */ /* 0x000fe20008000000 */
[----:B------:R-:W-:Y:S08]  /*5390*/  @P3 R2UR UR36, R27 ;  /* 0x000000001b2432ca */ /* 0x000ff000000e0000 */
[----:B-1----:R-:W-:Y:S01]  /*53a0*/  @!P5 IADD3 R3, P0, PT, R32, 0x580, RZ ;  /* 0x000005802003d810 */ /* 0x002fe20007f1e0ff */
[----:B------:R-:W-:Y:S01]  /*53b0*/  @!P5 IMAD.SHL.U32 R94, R94, 0x40, RZ ;  /* 0x000000405e5ed824 */ /* 0x000fe200078e00ff */
[----:B------:R-:W-:Y:S01]  /*53c0*/  VOTEU.ALL UP1, P5 ;  /* 0x0000000000ff7886 */ /* 0x000fe20002820000 */
[----:B------:R-:W-:Y:S01]  /*53d0*/  @!P5 IMAD.SHL.U32 R93, R93, 0x40, RZ ;  /* 0x000000405d5dd824 */ /* 0x000fe200078e00ff */
[----:B------:R-:W-:Y:S01]  /*53e0*/  @!P5 R2UR UR9, R3 ;  /* 0x000000000309d2ca */ /* 0x000fe200000e0000 */
[----:B------:R-:W-:Y:S01]  /*53f0*/  @!P5 IMAD.X R0, RZ, RZ, R33, P0 ;  /* 0x000000ffff00d224 */ /* 0x000fe200000e0621 */
[----:B------:R-:W-:Y:S01]  /*5400*/  @!P5 R2UR UR10, R94 ;  /* 0x000000005e0ad2ca */ /* 0x000fe200000e0000 */
[----:B------:R-:W-:Y:S01]  /*5410*/  IMAD.IADD R94, R8, 0x1, R81 ;  /* 0x00000001085e7824 */ /* 0x000fe200078e0251 */
[----:B------:R-:W-:Y:S01]  /*5420*/  @!P5 R2UR UR11, R93 ;  /* 0x000000005d0bd2ca */ /* 0x000fe200000e0000 */
[----:B------:R-:W-:Y:S01]  /*5430*/  IMAD.IADD R93, R13, 0x1, R92 ;  /* 0x000000010d5d7824 */ /* 0x000fe200078e025c */
[----:B------:R-:W-:Y:S02]  /*5440*/  @!P5 R2UR UR8, R0 ;  /* 0x000000000008d2ca */ /* 0x000fe400000e0000 */
[C---:B------:R-:W-:Y:S04]  /*5450*/  ISETP.NE.AND P0, PT, R29.reuse, 0x2, PT ;  /* 0x000000021d00780c */ /* 0x040fe80003f05270 */
[----:B------:R-:W-:Y:S01]  /*5460*/  SEL R3, RZ, 0x1, P0 ;  /* 0x00000001ff037807 */ /* 0x000fe20000000000 */
[----:B------:R-:W-:Y:S01]  /*5470*/  IMAD.U32 R10, RZ, RZ, UR9 ;  /* 0x00000009ff0a7e24 */ /* 0x000fe2000f8e00ff */
[----:B------:R-:W-:Y:S01]  /*5480*/  @!UP1 UIADD3 UR9, UPT, UPT, UR6, 0x120, URZ ;  /* 0x0000012006099890 */ /* 0x000fe2000fffe0ff */
[----:B------:R-:W-:Y:S02]  /*5490*/  SEL R29, R29, RZ, P0 ;  /* 0x000000ff1d1d7207 */ /* 0x000fe40000000000 */
[----:B------:R-:W-:Y:S02]  /*54a0*/  LOP3.LUT R28, R28, R3, RZ, 0x3c, !PT ;  /* 0x000000031c1c7212 */ /* 0x000fe400078e3cff */
[----:B------:R-:W-:Y:S01]  /*54b0*/  IMAD.U32 R11, RZ, RZ, UR8 ;  /* 0x00000008ff0b7e24 */ /* 0x000fe2000f8e00ff */
[----:B------:R-:W-:Y:S01]  /*54c0*/  @!P5 R2UR UR16, R10 ;  /* 0x000000000a10d2ca */ /* 0x000fe200000e0000 */
[----:B------:R-:W-:Y:S01]  /*54d0*/  @!UP1 UIADD3 UR8, UPT, UPT, UR6, 0x200, URZ ;  /* 0x0000020006089890 */ /* 0x000fe2000fffe0ff */
[----:B------:R-:W-:Y:S02]  /*54e0*/  VOTEU.ALL UP1, P5 ;  /* 0x0000000000ff7886 */ /* 0x000fe40002820000 */
[----:B------:R-:W-:Y:S11]  /*54f0*/  @!P5 R2UR UR17, R11 ;  /* 0x000000000b11d2ca */ /* 0x000ff600000e0000 */
[----:B------:R-:W-:Y:S02]  /*5500*/  @!UPT UIADD3 URZ, UPT, UPT, URZ, URZ, URZ ;  /* 0x000000fffffff290 */ /* 0x000fe4000fffe0ff */
[----:B------:R2:W-:Y:S01]  /*5510*/  @!UP1 UTMALDG.3D [UR8], [UR16], desc[UR14] ;  /* 0x00000e08100095b4 */ /* 0x0005e20008011000 */
[----:B------:R2:W-:Y:S01]  /*5520*/  @!P5 SYNCS.ARRIVE.TRANS64.RED.A0TR RZ, [UR6+0x120], R25 ;  /* 0x00012019ffffd9a7 */ /* 0x0005e20008300406 */
[----:B------:R-:W-:Y:S01]  /*5530*/  UPLOP3.LUT UP1, UPT, UPT, UPT, UPT, 0x80, 0x8 ;  /* 0x000000000008789c */ /* 0x000fe20003f2f070 */
[----:B------:R-:W-:Y:S01]  /*5540*/  SYNCS.ARRIVE.TRANS64.RED.A1T0 RZ, [UR37], RZ ;  /* 0x000000ffffff79a7 */ /* 0x000fe20008100425 */
[----:B------:R-:W-:Y:S09]  /*5550*/  @P3 BRA `(.L_x_108) ;  /* 0xfffffff400b43947 */ /* 0x000ff2000383ffff */
[----:B------:R-:W-:Y:S07]  /*5560*/  MOV R0, UR6 ;  /* 0x0000000600007c02 */ /* 0x000fee0008000f00 */
.L_x_109:
[----:B-1----:R-:W-:-:S04]  /*5570*/  SHF.L.U32 R3, R30, 0x1f, RZ ;  /* 0x0000001f1e037819 */ /* 0x002fc800000006ff */
[----:B------:R1:W3:Y:S03]  /*5580*/  SYNCS.PHASECHK.TRANS64.TRYWAIT P0, [R0+URZ+0x128], R3 ;  /* 0x00012803000075a7 */ /* 0x0002e600080011ff */
[----:B---3--:R-:W-:Y:S05]  /*5590*/  @!P0 NANOSLEEP.SYNCS 0x989680 ;  /* 0x009896800000895d */ /* 0x008fea0003900000 */
[----:B------:R-:W3:Y:S02]  /*55a0*/  @!P0 SYNCS.PHASECHK.TRANS64 P0, [R0+URZ+0x128], R3 ;  /* 0x00012803000085a7 */ /* 0x000ee400080010ff */
[----:B--23--:R-:W-:Y:S05]  /*55b0*/  @P0 EXIT ;  /* 0x000000000000094d */ /* 0x00cfea0003800000 */
[----:B------:R-:W-:Y:S05]  /*55c0*/  BRA `(.L_x_109) ;  /* 0xfffffffc00e87947 */ /* 0x000fea000383ffff */
.L_x_100:
[----:B------:R-:W-:-:S06]  /*55d0*/  UISETP.GE.AND UP1, UPT, UR10, 0x4, UPT ;  /* 0x000000040a00788c */ /* 0x000fcc000bf26270 */
[----:B------:R-:W-:-:S13]  /*55e0*/  PLOP3.LUT P0, PT, PT, PT, UP1, 0x80, 0x8 ;  /* 0x000000000008781c */ /* 0x000fda0003f0f018 */
[----:B------:R-:W-:Y:S05]  /*55f0*/  @!P0 EXIT ;  /* 0x000000000000894d */ /* 0x000fea0003800000 */
[----:B------:R-:W-:Y:S01]  /*5600*/  BAR.SYNC.DEFER_BLOCKING 0x6, 0xa0 ;  /* 0x0182800000007b1d */ /* 0x000fe20000010000 */
[C---:B------:R-:W-:Y:S01]  /*5610*/  IMAD.SHL.U32 R4, R103.reuse, 0x40, RZ ;  /* 0x0000004067047824 */ /* 0x040fe200078e00ff */
[----:B------:R-:W-:Y:S01]  /*5620*/  SHF.R.U32.HI R3, RZ, 0x1, R103 ;  /* 0x00000001ff037819 */ /* 0x000fe20000011667 */
[----:B------:R-:W-:Y:S01]  /*5630*/  IMAD.SHL.U32 R105, R106, 0x800, RZ ;  /* 0x000008006a697824 */ /* 0x000fe200078e00ff */
[----:B------:R-:W-:Y:S01]  /*5640*/  CS2R R108, SRZ ;  /* 0x00000000006c7805 */ /* 0x000fe2000001ff00 */
[C---:B------:R-:W-:Y:S01]  /*5650*/  IMAD.U32 R47, R103.reuse, 0x10000, RZ ;  /* 0x00010000672f7824 */ /* 0x040fe200078e00ff */
[----:B------:R-:W-:Y:S01]  /*5660*/  UMOV UR43, 0x400 ;  /* 0x00000400002b7882 */ /* 0x000fe20000000000 */
[C---:B------:R-:W-:Y:S01]  /*5670*/  LOP3.LUT R2, R4.reuse, 0x180, RZ, 0xc0, !PT ;  /* 0x0000018004027812 */ /* 0x040fe200078ec0ff */
[----:B------:R-:W-:Y:S01]  /*5680*/  ULEA UR43, UR37, UR43, 0x18 ;  /* 0x0000002b252b7291 */ /* 0x000fe2000f8ec0ff */
[----:B------:R-:W1:Y:S01]  /*5690*/  LDC R101, c[0x0][0x370] ;  /* 0x0000dc00ff657b82 */ /* 0x000e620000000800 */
[----:B------:R-:W-:Y:S01]  /*56a0*/  LOP3.LUT R4, R4, 0x640, RZ, 0xc0, !PT ;  /* 0x0000064004047812 */ /* 0x000fe200078ec0ff */
[----:B------:R-:W-:Y:S01]  /*56b0*/  IMAD.MOV.U32 R44, RZ, RZ, RZ ;  /* 0x000000ffff2c7224 */ /* 0x000fe200078e00ff */
[----:B------:R-:W-:Y:S01]  /*56c0*/  LOP3.LUT R3, R2, 0x20, R3, 0xf8, !PT ;  /* 0x0000002002037812 */ /* 0x000fe200078ef803 */
[----:B------:R-:W-:Y:S01]  /*56d0*/  IMAD.SHL.U32 R2, R103, 0x8, RZ ;  /* 0x0000000867027824 */ /* 0x000fe200078e00ff */
[----:B------:R-:W-:Y:S01]  /*56e0*/  LOP3.LUT R105, R4, 0x800, R105, 0xf8, !PT ;  /* 0x0000080004697812 */ /* 0x000fe200078ef869 */
[----:B------:R-:W-:Y:S01]  /*56f0*/  UIADD3 UR4, UPT, UPT, UR43, 0x1200, URZ ;  /* 0x000012002b047890 */ /* 0x000fe2000fffe0ff */
[----:B------:R-:W-:Y:S01]  /*5700*/  IMAD.MOV.U32 R110, RZ, RZ, RZ ;  /* 0x000000ffff6e7224 */ /* 0x000fe200078e00ff */
[----:B------:R-:W2:Y:S01]  /*5710*/  LDC R42, c[0x0][0xb0c] ;  /* 0x0002c300ff2a7b82 */ /* 0x000ea20000000800 */
[----:B------:R-:W-:Y:S01]  /*5720*/  LOP3.LUT R4, R3, 0x30, R2, 0x78, !PT ;  /* 0x0000003003047812 */ /* 0x000fe200078e7802 */
[----:B------:R-:W-:Y:S01]  /*5730*/  IMAD.SHL.U32 R2, R106, 0x200000, RZ ;  /* 0x002000006a027824 */ /* 0x000fe200078e00ff */
[----:B------:R-:W3:Y:S01]  /*5740*/  LDCU.64 UR46, c[0x0][0x348] ;  /* 0x00006900ff2e77ac */ /* 0x000ee20008000a00 */
[----:B------:R-:W-:Y:S01]  /*5750*/  IMAD.SHL.U32 R3, R103, 0x10, RZ ;  /* 0x0000001067037824 */ /* 0x000fe200078e00ff */
[----:B------:R-:W-:Y:S01]  /*5760*/  LOP3.LUT R105, R105, R4, RZ, 0xfc, !PT ;  /* 0x0000000469697212 */ /* 0x000fe200078efcff */
[----:B------:R-:W-:Y:S01]  /*5770*/  IMAD.MOV.U32 R114, RZ, RZ, RZ ;  /* 0x000000ffff727224 */ /* 0x000fe200078e00ff */
[----:B------:R-:W4:Y:S01]  /*5780*/  LDS R0, [UR43+0x1f0] ;  /* 0x0001f02bff007984 */ /* 0x000f220008000800 */
[----:B------:R-:W1:Y:S01]  /*5790*/  LDC R100, c[0x0][0xb20] ;  /* 0x0002c800ff647b82 */ /* 0x000e620000000800 */
[----:B------:R-:W-:Y:S01]  /*57a0*/  LOP3.LUT R2, R2, 0x200000, RZ, 0xc0, !PT ;  /* 0x0020000002027812 */ /* 0x000fe200078ec0ff */
[----:B------:R-:W-:Y:S01]  /*57b0*/  VIADD R104, R105, UR43 ;  /* 0x0000002b69687c36 */ /* 0x000fe20008000000 */
[----:B------:R-:W-:Y:S01]  /*57c0*/  LOP3.LUT R3, R3, 0x20, RZ, 0xc0, !PT ;  /* 0x0000002003037812 */ /* 0x000fe200078ec0ff */
[----:B------:R-:W-:Y:S01]  /*57d0*/  IMAD.U32 R111, RZ, RZ, UR4 ;  /* 0x00000004ff6f7e24 */ /* 0x000fe2000f8e00ff */
[----:B------:R-:W-:Y:S01]  /*57e0*/  LOP3.LUT R47, R2, 0x400000, R47, 0xf8, !PT ;  /* 0x00400000022f7812 */ /* 0x000fe200078ef82f */
[----:B------:R-:W1:Y:S01]  /*57f0*/  LDCU.64 UR38, c[0x0][0x888] ;  /* 0x00011100ff2677ac */ /* 0x000e620008000a00 */
[----:B------:R-:W-:Y:S01]  /*5800*/  IADD3 R104, PT, PT, -R3, 0x200, R104 ;  /* 0x0000020003687810 */ /* 0x000fe20007ffe168 */
[----:B------:R-:W1:Y:S01]  /*5810*/  LDC R41, c[0x0][0xb30] ;  /* 0x0002cc00ff297b82 */ /* 0x000e620000000800 */
[----:B------:R-:W-:-:S07]  /*5820*/  UIADD3 UR42, UPT, UPT, UR43, 0x200, URZ ;  /* 0x000002002b2a7890 */ /* 0x000fce000fffe0ff */
[----:B------:R-:W1:Y:S08]  /*5830*/  LDC.64 R90, c[0x0][0xb10] ;  /* 0x0002c400ff5a7b82 */ /* 0x000e700000000a00 */
[----:B------:R-:W1:Y:S08]  /*5840*/  LDC.64 R38, c[0x0][0xb18] ;  /* 0x0002c600ff267b82 */ /* 0x000e700000000a00 */
[----:B------:R-:W1:Y:S01]  /*5850*/  LDC.64 R86, c[0x0][0x888] ;  /* 0x00022200ff567b82 */ /* 0x000e620000000a00 */
[----:B----4-:R-:W-:-:S07]  /*5860*/  IMAD.IADD R47, R0, 0x1, R47 ;  /* 0x00000001002f7824 */ /* 0x010fce00078e022f */
[----:B------:R-:W4:Y:S08]  /*5870*/  LDC.64 R36, c[0x0][0xb28] ;  /* 0x0002ca00ff247b82 */ /* 0x000f300000000a00 */
[----:B------:R-:W1:Y:S08]  /*5880*/  LDC.64 R88, c[0x0][0x890] ;  /* 0x00022400ff587b82 */ /* 0x000e700000000a00 */
[----:B------:R-:W1:Y:S08]  /*5890*/  LDC.64 R84, c[0x0][0x8b0] ;  /* 0x00022c00ff547b82 */ /* 0x000e700000000a00 */
[----:B------:R-:W1:Y:S08]  /*58a0*/  LDC.64 R82, c[0x0][0x8a8] ;  /* 0x00022a00ff527b82 */ /* 0x000e700000000a00 */
[----:B--23--:R-:W1:Y:S02]  /*58b0*/  LDC R102, c[0x0][0x374] ;  /* 0x0000dd00ff667b82 */ /* 0x00ce640000000800 */
.L_x_127:
[C---:B------:R-:W-:Y:S02]  /*58c0*/  LEA R0, R114.reuse, UR43, 0x3 ;  /* 0x0000002b72007c11 */ /* 0x040fe4000f8e18ff */
[----:B------:R-:W-:Y:S02]  /*58d0*/  SHF.L.U32 R3, R109, 0x1f, RZ ;  /* 0x0000001f6d037819 */ /* 0x000fe400000006ff */
[----:B------:R-:W-:Y:S02]  /*58e0*/  LEA R16, R114, UR43, 0x4 ;  /* 0x0000002b72107c11 */ /* 0x000fe4000f8e20ff */
[----:B--2---:R-:W2:Y:S02]  /*58f0*/  SYNCS.PHASECHK.TRANS64.TRYWAIT P0, [R0+URZ+0x140], R3 ;  /* 0x00014003000075a7 */ /* 0x004ea400080011ff */
[----:B--23--:R-:W-:Y:S05]  /*5900*/  @!P0 BRA `(.L_x_110) ;  /* 0x0000002400d08947 */ /* 0x00cfea0003800000 */
.L_x_190:
[----:B------:R-:W3:Y:S01]  /*5910*/  LDC.64 R12, c[0x0][0xb10] ;  /* 0x0002c400ff0c7b82 */ /* 0x000ee20000000a00 */
[----:B------:R-:W4:Y:S01]  /*5920*/  LDS.128 R16, [R16+0x1d0] ;  /* 0x0001d00010107984 */ /* 0x000f220000000c00 */
[----:B-1----:R-:W-:Y:S01]  /*5930*/  ISETP.NE.AND P1, PT, R41, 0x1, PT ;  /* 0x000000012900780c */ /* 0x002fe20003f25270 */
[----:B--2---:R-:W-:Y:S01]  /*5940*/  VIADD R0, R0, 0x150 ;  /* 0x0000015000007836 */ /* 0x004fe20000000000 */
[----:B------:R-:W-:Y:S04]  /*5950*/  ISETP.GE.AND P0, PT, R40, 0x1, PT ;  /* 0x000000012800780c */ /* 0x000fe80003f06270 */
[----:B------:R-:W1:Y:S01]  /*5960*/  LDC.64 R10, c[0x0][0xb18] ;  /* 0x0002c600ff0a7b82 */ /* 0x000e620000000a00 */
[----:B------:R-:W-:Y:S01]  /*5970*/  PRMT R0, RZ, 0x654, R0 ;  /* 0x00000654ff007816 */ /* 0x000fe20000000000 */
[----:B------:R-:W-:Y:S01]  /*5980*/  @!PT LDS RZ, [RZ] ;  /* 0x00000000fffff984 */ /* 0x000fe20000000800 */
[----:B------:R-:W-:Y:S01]  /*5990*/  @!PT LDS RZ, [RZ] ;  /* 0x00000000fffff984 */ /* 0x000fe20000000800 */
[----:B------:R-:W-:Y:S01]  /*59a0*/  @!PT LDS RZ, [RZ] ;  /* 0x00000000fffff984 */ /* 0x000fe20000000800 */
[----:B------:R-:W-:Y:S01]  /*59b0*/  @!PT LDS RZ, [RZ] ;  /* 0x00000000fffff984 */ /* 0x000fe20000000800 */
[----:B------:R2:W-:Y:S06]  /*59c0*/  MEMBAR.ALL.CTA ;  /* 0x0000000000007992 */ /* 0x0005ec0000008000 */
[----:B--2---:R-:W2:Y:S01]  /*59d0*/  FENCE.VIEW.ASYNC.S ;  /* 0x00000000000073c6 */ /* 0x004ea20000000000 */
[----:B------:R-:W1:Y:S08]  /*59e0*/  @!P1 LDC R14, c[0x0][0xb20] ;  /* 0x0002c800ff0e9b82 */ /* 0x000e700000000800 */
[----:B------:R-:W1:Y:S01]  /*59f0*/  @!P1 LDC R9, c[0x0][0xb0c] ;  /* 0x0002c300ff099b82 */ /* 0x000e620000000800 */
[----:B--2---:R2:W-:Y:S01]  /*5a00*/  SYNCS.ARRIVE.TRANS64.RED.A1T0 RZ, [R0+URZ], RZ ;  /* 0x000000ff00ff79a7 */ /* 0x0045e200081004ff */
[----:B----4-:R-:W-:Y:S04]  /*5a10*/  LOP3.LUT P4, RZ, R18, 0x1, RZ, 0xc0, !PT ;  /* 0x0000000112ff7812 */ /* 0x010fe8000788c0ff */
[----:B------:R-:W-:Y:S09]  /*5a20*/  P2R R112, PR, RZ, 0x10 ;  /* 0x00000010ff707803 */ /* 0x000ff20000000000 */
[----:B------:R-:W-:Y:S02]  /*5a30*/  @P4 MOV R45, R16 ;  /* 0x00000010002d4202 */ /* 0x000fe40000000f00 */
[----:B------:R-:W-:Y:S01]  /*5a40*/  @P4 LOP3.LUT R43, R17, 0xffff, RZ, 0xc0, !PT ;  /* 0x0000ffff112b4812 */ /* 0x000fe200078ec0ff */
[----:B--23--:R-:W-:Y:S06]  /*5a50*/  @!P0 BRA `(.L_x_111) ;  /* 0x0000000000a48947 */ /* 0x00cfec0003800000 */
[----:B------:R-:W-:Y:S01]  /*5a60*/  IMAD.HI.U32 R21, R102, R39, RZ ;  /* 0x0000002766157227 */ /* 0x000fe200078e00ff */
[----:B------:R-:W-:Y:S02]  /*5a70*/  ISETP.NE.AND P0, PT, R38, 0x1, PT ;  /* 0x000000012600780c */ /* 0x000fe40003f05270 */
[----:B------:R-:W-:Y:S01]  /*5a80*/  ISETP.NE.AND P2, PT, R40, 0x1, PT ;  /* 0x000000012800780c */ /* 0x000fe20003f45270 */
[----:B------:R-:W-:Y:S01]  /*5a90*/  IMAD.HI.U32 R20, R101, R90, RZ ;  /* 0x0000005a65147227 */ /* 0x000fe200078e00ff */
[----:B------:R-:W-:Y:S02]  /*5aa0*/  SHF.R.U32.HI R21, RZ, R100, R21 ;  /* 0x00000064ff157219 */ /* 0x000fe40000011615 */
[----:B------:R-:W-:Y:S01]  /*5ab0*/  ISETP.NE.AND P3, PT, R42, 0x1, PT ;  /* 0x000000012a00780c */ /* 0x000fe20003f65270 */
[----:B------:R-:W-:Y:S01]  /*5ac0*/  IMAD.HI.U32 R24, R45, R90, RZ ;  /* 0x0000005a2d187227 */ /* 0x000fe200078e00ff */
[----:B------:R-:W-:Y:S02]  /*5ad0*/  SHF.R.U32.HI R20, RZ, R91, R20 ;  /* 0x0000005bff147219 */ /* 0x000fe40000011614 */
[----:B------:R-:W-:Y:S01]  /*5ae0*/  SEL R3, R102, R21, !P0 ;  /* 0x0000001566037207 */ /* 0x000fe20004000000 */
[----:B------:R-:W-:Y:S01]  /*5af0*/  IMAD.HI.U32 R21, R43, R39, RZ ;  /* 0x000000272b157227 */ /* 0x000fe200078e00ff */
[----:B------:R-:W-:Y:S02]  /*5b00*/  SEL R7, R101, R20, !P3 ;  /* 0x0000001465077207 */ /* 0x000fe40005800000 */
[----:B------:R-:W-:Y:S01]  /*5b10*/  SHF.R.U32.HI R24, RZ, R91, R24 ;  /* 0x0000005bff187219 */ /* 0x000fe20000011618 */
[-C--:B------:R-:W-:Y:S04]  /*5b20*/  IMAD.HI.U32 R20, R3, R36.reuse, RZ ;  /* 0x0000002403147227 */ /* 0x080fe800078e00ff */
[----:B------:R-:W-:Y:S01]  /*5b30*/  IMAD.HI.U32 R22, R7, R36, RZ ;  /* 0x0000002407167227 */ /* 0x000fe200078e00ff */
[-C--:B------:R-:W-:Y:S02]  /*5b40*/  @P2 SHF.R.U32.HI R3, RZ, R37.reuse, R20 ;  /* 0x00000025ff032219 */ /* 0x080fe40000011614 */
[----:B------:R-:W-:Y:S02]  /*5b50*/  SHF.R.U32.HI R20, RZ, R100, R21 ;  /* 0x00000064ff147219 */ /* 0x000fe40000011615 */
[----:B------:R-:W-:Y:S01]  /*5b60*/  @P2 SHF.R.U32.HI R7, RZ, R37, R22 ;  /* 0x00000025ff072219 */ /* 0x000fe20000011616 */
[C---:B------:R-:W-:Y:S01]  /*5b70*/  IMAD R2, R40.reuse, R3, RZ ;  /* 0x0000000328027224 */ /* 0x040fe200078e02ff */
[----:B------:R-:W-:Y:S02]  /*5b80*/  SEL R5, R43, R20, !P0 ;  /* 0x000000142b057207 */ /* 0x000fe40004000000 */
[----:B------:R-:W-:Y:S01]  /*5b90*/  SEL R3, R45, R24, !P3 ;  /* 0x000000182d037207 */ /* 0x000fe20005800000 */
[----:B------:R-:W-:Y:S01]  /*5ba0*/  IMAD R4, R40, R7, RZ ;  /* 0x0000000728047224 */ /* 0x000fe200078e02ff */
[C---:B------:R-:W-:Y:S01]  /*5bb0*/  ISETP.GE.AND P0, PT, R5.reuse, R2, PT ;  /* 0x000000020500720c */ /* 0x040fe20003f06270 */
[----:B------:R-:W-:Y:S03]  /*5bc0*/  IMAD.HI.U32 R6, R5, R36, RZ ;  /* 0x0000002405067227 */ /* 0x000fe600078e00ff */
[----:B------:R-:W-:Y:S01]  /*5bd0*/  ISETP.GE.OR P0, PT, R3, R4, P0 ;  /* 0x000000040300720c */ /* 0x000fe20000706670 */
[----:B------:R-:W-:Y:S01]  /*5be0*/  IMAD.MOV R4, RZ, RZ, -R3 ;  /* 0x000000ffff047224 */ /* 0x000fe200078e0a03 */
[-C--:B------:R-:W-:Y:S03]  /*5bf0*/  SHF.R.U32.HI R6, RZ, R37.reuse, R6 ;  /* 0x00000025ff067219 */ /* 0x080fe60000011606 */
[----:B------:R-:W-:Y:S01]  /*5c00*/  IMAD R45, R42, R4, R45 ;  /* 0x000000042a2d7224 */ /* 0x000fe200078e022d */
[----:B------:R-:W-:Y:S05]  /*5c10*/  SEL R15, R5, R6, !P2 ;  /* 0x00000006050f7207 */ /* 0x000fea0005000000 */
[----:B------:R-:W-:Y:S02]  /*5c20*/  IMAD.MOV R6, RZ, RZ, -R15 ;  /* 0x000000ffff067224 */ /* 0x000fe400078e0a0f */
[C---:B------:R-:W-:Y:S04]  /*5c30*/  @!P0 IMAD.HI.U32 R2, R3.reuse, R36, RZ ;  /* 0x0000002403028227 */ /* 0x040fe800078e00ff */
[----:B------:R-:W-:Y:S01]  /*5c40*/  IMAD R6, R40, R6, R5 ;  /* 0x0000000628067224 */ /* 0x000fe200078e0205 */
[----:B------:R-:W-:Y:S04]  /*5c50*/  @!P0 SHF.R.U32.HI R2, RZ, R37, R2 ;  /* 0x00000025ff028219 */ /* 0x000fe80000011602 */
[----:B------:R-:W-:Y:S02]  /*5c60*/  @!P0 SEL R0, R3, R2, !P2 ;  /* 0x0000000203008207 */ /* 0x000fe40005000000 */
[----:B------:R-:W-:Y:S02]  /*5c70*/  IADD3 R2, PT, PT, -R5, RZ, RZ ;  /* 0x000000ff05027210 */ /* 0x000fe40007ffe1ff */
[----:B------:R-:W-:Y:S01]  /*5c80*/  @!P0 IADD3 R8, PT, PT, R15, -R0, RZ ;  /* 0x800000000f088210 */ /* 0x000fe20007ffe0ff */
[----:B------:R-:W-:Y:S02]  /*5c90*/  @!P0 IMAD R0, R7, R6, R0 ;  /* 0x0000000607008224 */ /* 0x000fe400078e0200 */
[----:B------:R-:W-:Y:S02]  /*5ca0*/  IMAD R43, R38, R2, R43 ;  /* 0x00000002262b7224 */ /* 0x000fe400078e022b */
[----:B------:R-:W-:Y:S02]  /*5cb0*/  @!P0 IMAD R5, R8, R40, R3 ;  /* 0x0000002808058224 */ /* 0x000fe400078e0203 */
[----:B------:R-:W-:Y:S04]  /*5cc0*/  @!P0 IMAD.MOV.U32 R3, RZ, RZ, R0 ;  /* 0x000000ffff038224 */ /* 0x000fe800078e0000 */
[----:B------:R-:W-:Y:S02]  /*5cd0*/  IMAD R45, R3, R42, R45 ;  /* 0x0000002a032d7224 */ /* 0x000fe400078e022d */
[----:B------:R-:W-:Y:S07]  /*5ce0*/  IMAD R43, R5, R38, R43 ;  /* 0x00000026052b7224 */ /* 0x000fee00078e022b */
.L_x_111:
[----:B------:R-:W-:Y:S01]  /*5cf0*/  @!P1 IMAD.HI.U32 R0, R45, R12, RZ ;  /* 0x0000000c2d009227 */ /* 0x000fe200078e00ff */
[----:B-1----:R-:W-:Y:S01]  /*5d00*/  @!P1 ISETP.NE.AND P0, PT, R10, 0x1, PT ;  /* 0x000000010a00980c */ /* 0x002fe20003f05270 */
[----:B------:R-:W-:Y:S01]  /*5d10*/  ULOP3.LUT UP0, URZ, UR42, 0x1b0, URZ, 0xc0, !UPT ;  /* 0x000001b02aff7892 */ /* 0x000fe2000f80c0ff */
[----:B------:R-:W-:Y:S01]  /*5d20*/  @!P1 ISETP.NE.AND P2, PT, R9, 0x1, PT ;  /* 0x000000010900980c */ /* 0x000fe20003f45270 */
[----:B------:R-:W-:Y:S01]  /*5d30*/  @!P1 IMAD.HI.U32 R3, R43, R11, RZ ;  /* 0x0000000b2b039227 */ /* 0x000fe200078e00ff */
[----:B------:R-:W-:Y:S02]  /*5d40*/  @!P1 SHF.R.U32.HI R0, RZ, R13, R0 ;  /* 0x0000000dff009219 */ /* 0x000fe40000011600 */
[----:B------:R-:W-:Y:S01]  /*5d50*/  @P4 SHF.R.U32.HI R107, RZ, 0x10, R17 ;  /* 0x00000010ff6b4819 */ /* 0x000fe20000011611 */
[----:B------:R-:W-:Y:S01]  /*5d60*/  VIADD R114, R114, 0x1 ;  /* 0x0000000172727836 */ /* 0x000fe20000000000 */
[----:B------:R-:W-:Y:S02]  /*5d70*/  @!P1 SHF.R.U32.HI R2, RZ, R14, R3 ;  /* 0x0000000eff029219 */ /* 0x000fe40000011603 */
[----:B------:R-:W-:Y:S02]  /*5d80*/  @!P1 SEL R3, R45, R0, !P2 ;  /* 0x000000002d039207 */ /* 0x000fe40005000000 */
[----:B------:R-:W-:Y:S05]  /*5d90*/  @!P1 SEL R2, R43, R2, !P0 ;  /* 0x000000022b029207 */ /* 0x000fea0004000000 */
[----:B------:R-:W-:Y:S02]  /*5da0*/  @!P1 IMAD.IADD R0, R2, 0x1, -R3 ;  /* 0x0000000102009824 */ /* 0x000fe400078e0a03 */
[----:B------:R-:W-:Y:S02]  /*5db0*/  @!P1 IMAD.IADD R2, R3, 0x1, -R2 ;  /* 0x0000000103029824 */ /* 0x000fe400078e0a02 */
[----:B------:R-:W-:Y:S02]  /*5dc0*/  @!P1 IMAD R45, R0, R9, R45 ;  /* 0x00000009002d9224 */ /* 0x000fe400078e022d */
[----:B------:R-:W-:Y:S01]  /*5dd0*/  @!P1 IMAD R43, R2, R10, R43 ;  /* 0x0000000a022b9224 */ /* 0x000fe200078e022b */
[----:B------:R-:W-:Y:S06]  /*5de0*/  BRA.U !UP0, `(.L_x_112) ;  /* 0x0000000108407547 */ /* 0x000fec000b800000 */
[----:B------:R-:W1:Y:S01]  /*5df0*/  LDCU.64 UR8, c[0x4][0x80] ;  /* 0x01001000ff0877ac */ /* 0x000e620008000a00 */
[----:B------:R-:W-:Y:S01]  /*5e00*/  MOV R3, 0x0 ;  /* 0x0000000000037802 */ /* 0x000fe20000000f00 */
[----:B------:R-:W-:Y:S02]  /*5e10*/  HFMA2 R12, -RZ, RZ, 0, 5.9604644775390625e-08 ;  /* 0x00000001ff0c7431 */ /* 0x000fe400000001ff */
[----:B------:R-:W-:Y:S02]  /*5e20*/  IMAD.MOV.U32 R8, RZ, RZ, 0x70 ;  /* 0x00000070ff087424 */ /* 0x000fe400078e00ff */
[----:B------:R-:W-:Y:S01]  /*5e30*/  IMAD.MOV.U32 R13, RZ, RZ, RZ ;  /* 0x000000ffff0d7224 */ /* 0x000fe200078e00ff */
[----:B------:R-:W2:Y:S01]  /*5e40*/  LDCU.64 UR6, c[0x4][0x88] ;  /* 0x01001100ff0677ac */ /* 0x000ea20008000a00 */
[----:B------:R-:W3:Y:S01]  /*5e50*/  LDC.64 R2, c[0x4][R3] ;  /* 0x0100000003027b82 */ /* 0x000ee20000000a00 */
[----:B------:R-:W4:Y:S01]  /*5e60*/  LDCU.64 UR4, c[0x4][0x8] ;  /* 0x01000100ff0477ac */ /* 0x000f220008000a00 */
[----:B-1----:R-:W-:Y:S01]  /*5e70*/  MOV R5, UR9 ;  /* 0x0000000900057c02 */ /* 0x002fe20008000f00 */
[----:B------:R-:W-:Y:S01]  /*5e80*/  IMAD.U32 R4, RZ, RZ, UR8 ;  /* 0x00000008ff047e24 */ /* 0x000fe2000f8e00ff */
[----:B--2---:R-:W-:Y:S01]  /*5e90*/  MOV R7, UR7 ;  /* 0x0000000700077c02 */ /* 0x004fe20008000f00 */
[----:B------:R-:W-:Y:S01]  /*5ea0*/  IMAD.U32 R6, RZ, RZ, UR6 ;  /* 0x00000006ff067e24 */ /* 0x000fe2000f8e00ff */
[----:B----4-:R-:W-:Y:S01]  /*5eb0*/  MOV R11, UR5 ;  /* 0x00000005000b7c02 */ /* 0x010fe20008000f00 */
[----:B------:R-:W-:Y:S02]  /*5ec0*/  IMAD.U32 R10, RZ, RZ, UR4 ;  /* 0x00000004ff0a7e24 */ /* 0x000fe4000f8e00ff */
[----:B------:R-:W-:Y:S07]  /*5ed0*/  LEPC R20, `(.L_x_112) ;  /* 0x000000001014794e */ /* 0x000fee0000000000 */
[----:B---3-5:R-:W-:Y:S05]  /*5ee0*/  CALL.ABS.NOINC R2 ;  /* 0x0000000002007343 */ /* 0x028fea0003c00000 */
.L_x_112:
[----:B------:R-:W-:Y:S01]  /*5ef0*/  LOP3.LUT P0, RZ, R111, 0x1b0, RZ, 0xc0, !PT ;  /* 0x000001b06fff7812 */ /* 0x000fe2000780c0ff */
[----:B------:R-:W-:Y:S11]  /*5f00*/  BSSY.RECONVERGENT B6, `(.L_x_113) ;  /* 0x0000013000067945 */ /* 0x000ff60003800200 */
[----:B------:R-:W-:Y:S01]  /*5f10*/  @!UPT UIADD3 URZ, UPT, UPT, URZ, URZ, URZ ;  /* 0x000000fffffff290 */ /* 0x000fe2000fffe0ff */
[----:B------:R-:W-:Y:S05]  /*5f20*/  @!P0 BRA `(.L_x_114) ;  /* 0x0000000000408947 */ /* 0x000fea0003800000 */
        /* <DEDUP_REMOVED lines=16> */
.L_x_114:
[----:B------:R-:W-:Y:S05]  /*6030*/  BSYNC.RECONVERGENT B6 ;  /* 0x0000000000067941 */ /* 0x000fea0003800200 */
.L_x_113:
[----:B------:R-:W-:Y:S01]  /*6040*/  ISETP.NE.U32.AND P3, PT, R88, RZ, PT ;  /* 0x000000ff5800720c */ /* 0x000fe20003f65070 */
[----:B------:R-:W-:Y:S01]  /*6050*/  UISETP.NE.AND UP1, UPT, UR44, URZ, UPT ;  /* 0x000000ff2c00728c */ /* 0x000fe2000bf25270 */
[----:B------:R-:W-:Y:S02]  /*6060*/  ISETP.NE.U32.AND P4, PT, R84, RZ, PT ;  /* 0x000000ff5400720c */ /* 0x000fe40003f85070 */
[----:B------:R-:W-:Y:S02]  /*6070*/  ISETP.NE.AND.EX P3, PT, R89, RZ, PT, P3 ;  /* 0x000000ff5900720c */ /* 0x000fe40003f65330 */
[----:B------:R-:W-:Y:S02]  /*6080*/  PLOP3.LUT P1, PT, PT, PT, PT, 0x8, 0x80 ;  /* 0x000000000080781c */ /* 0x000fe40003f2e170 */
[----:B------:R-:W-:Y:S02]  /*6090*/  PLOP3.LUT P0, PT, PT, PT, UP1, 0x80, 0x8 ;  /* 0x000000000008781c */ /* 0x000fe40003f0f018 */
[----:B------:R-:W-:Y:S02]  /*60a0*/  ISETP.NE.AND.EX P4, PT, R85, RZ, PT, P4 ;  /* 0x000000ff5500720c */ /* 0x000fe40003f85340 */
[----:B------:R-:W1:Y:S09]  /*60b0*/  @UP1 LDCU.64 UR4, c[0x0][0x888] ;  /* 0x00011100ff0417ac */ /* 0x000e720008000a00 */
[----:B------:R-:W-:Y:S01]  /*60c0*/  @P0 PLOP3.LUT P1, PT, P3, PT, PT, 0x80, 0x8 ;  /* 0x000000000008081c */ /* 0x000fe20001f2f070 */
[----:B-1----:R-:W-:Y:S04]  /*60d0*/  @UP1 UISETP.NE.U32.AND UP0, UPT, UR4, URZ, UPT ;  /* 0x000000ff0400128c */ /* 0x002fe8000bf05070 */
[----:B------:R-:W-:Y:S04]  /*60e0*/  @UP1 UISETP.NE.AND.EX UP0, UPT, UR5, URZ, UPT, UP0 ;  /* 0x000000ff0500128c */ /* 0x000fe8000bf05300 */
[----:B------:R-:W-:Y:S01]  /*60f0*/  @UP1 USEL UR4, URZ, 0xffffffff, UP0 ;  /* 0xffffffffff041887 */ /* 0x000fe20008000000 */
[----:B------:R-:W-:Y:S11]  /*6100*/  @!P3 BRA `(.L_x_115) ;  /* 0x00000000002cb947 */ /* 0x000ff60003800000 */
[----:B------:R-:W-:Y:S01]  /*6110*/  ISETP.NE.U32.AND P2, PT, R86, RZ, PT ;  /* 0x000000ff5600720c */ /* 0x000fe20003f45070 */
[----:B------:R-:W-:Y:S03]  /*6120*/  IMAD.MOV.U32 R95, RZ, RZ, 0x1 ;  /* 0x00000001ff5f7424 */ /* 0x000fe600078e00ff */
[----:B------:R-:W-:Y:S11]  /*6130*/  ISETP.NE.AND.EX P2, PT, R87, RZ, PT, P2 ;  /* 0x000000ff5700720c */ /* 0x000ff60003f45320 */
[----:B------:R-:W-:Y:S02]  /*6140*/  @!UPT UIADD3 URZ, UPT, UPT, URZ, URZ, URZ ;  /* 0x000000fffffff290 */ /* 0x000fe4000fffe0ff */
[----:B------:R-:W1:Y:S01]  /*6150*/  @P2 LDC.64 R2, c[0x0][0x888] ;  /* 0x00022200ff022b82 */ /* 0x000e620000000a00 */
[----:B------:R-:W-:Y:S04]  /*6160*/  @P2 IMAD R0, R88, UR36, RZ ;  /* 0x0000002458002c24 */ /* 0x000fe8000f8e02ff */
[----:B-1----:R-:W-:Y:S04]  /*6170*/  @P2 IMAD.WIDE R2, R0, 0x4, R2 ;  /* 0x0000000400022825 */ /* 0x002fe800078e0202 */
[----:B------:R-:W-:Y:S01]  /*6180*/  HFMA2 R0, -RZ, RZ, 0, 5.9604644775390625e-08 ;  /* 0x00000001ff007431 */ /* 0x000fe200000001ff */
[----:B-----5:R1:W5:Y:S04]  /*6190*/  @P2 LDG.E R49, desc[UR40][R2.64] ;  /* 0x0000002802312981 */ /* 0x020368000c1e1900 */
[----:B------:R-:W-:Y:S01]  /*61a0*/  @!P2 PRMT R95, R0, 0x7610, R95 ;  /* 0x00007610005fa816 */ /* 0x000fe2000000005f */
[----:B-1----:R-:W2:Y:S06]  /*61b0*/  @!P2 LDC R49, c[0x0][0x880] ;  /* 0x00022000ff31ab82 */ /* 0x002eac0000000800 */
.L_x_115:
[----:B------:R-:W-:Y:S05]  /*61c0*/  @!P4 BRA `(.L_x_116) ;  /* 0x000000000020c947 */ /* 0x000fea0003800000 */
[----:B------:R-:W-:Y:S04]  /*61d0*/  ISETP.NE.U32.AND P2, PT, R82, RZ, PT ;  /* 0x000000ff5200720c */ /* 0x000fe80003f45070 */
[----:B------:R-:W-:Y:S11]  /*61e0*/  ISETP.NE.AND.EX P2, PT, R83, RZ, PT, P2 ;  /* 0x000000ff5300720c */ /* 0x000ff60003f45320 */
[----:B------:R-:W-:Y:S02]  /*61f0*/  @!UPT UIADD3 URZ, UPT, UPT, URZ, URZ, URZ ;  /* 0x000000fffffff290 */ /* 0x000fe4000fffe0ff */
[----:B------:R-:W1:Y:S01]  /*6200*/  @P2 LDC.64 R2, c[0x0][0x8a8] ;  /* 0x00022a00ff022b82 */ /* 0x000e620000000a00 */
[----:B------:R-:W-:Y:S04]  /*6210*/  @P2 IMAD R0, R84, UR36, RZ ;  /* 0x0000002454002c24 */ /* 0x000fe8000f8e02ff */
[----:B-1----:R-:W-:Y:S05]  /*6220*/  @P2 IMAD.WIDE R2, R0, 0x4, R2 ;  /* 0x0000000400022825 */ /* 0x002fea00078e0202 */
[----:B-----5:R1:W5:Y:S02]  /*6230*/  @P2 LDG.E R46, desc[UR40][R2.64] ;  /* 0x00000028022e2981 */ /* 0x020364000c1e1900 */
[----:B-1----:R-:W3:Y:S02]  /*6240*/  @!P2 LDC R46, c[0x0][0x8a0] ;  /* 0x00022800ff2eab82 */ /* 0x002ee40000000800 */
.L_x_116:
[----:B--2--5:R-:W-:Y:S01]  /*6250*/  @P0 FSETP.NEU.AND P4, PT, R49, RZ, PT ;  /* 0x000000ff3100020b */ /* 0x024fe20003f8d000 */
[----:B------:R-:W-:Y:S01]  /*6260*/  IMAD.U32 R0, RZ, RZ, UR4 ;  /* 0x00000004ff007e24 */ /* 0x000fe2000f8e00ff */
[----:B------:R-:W-:Y:S01]  /*6270*/  @P0 LOP3.LUT P2, RZ, R95, 0xff, RZ, 0xc0, !PT ;  /* 0x000000ff5fff0812 */ /* 0x000fe2000784c0ff */
[----:B------:R-:W-:Y:S01]  /*6280*/  BSSY B1, `(.L_x_117) ;  /* 0x0000034000017945 */ /* 0x000fe20003800000 */
[----:B------:R-:W-:Y:S01]  /*6290*/  @P0 SEL R3, RZ, 0xffffffff, P4 ;  /* 0xffffffffff030807 */ /* 0x000fe20002000000 */
[C---:B------:R-:W-:Y:S01]  /*62a0*/  IMAD R32, R44.reuse, 0x20, R47 ;  /* 0x000000202c207824 */ /* 0x040fe200078e022f */
[----:B------:R-:W-:Y:S02]  /*62b0*/  LEA R113, R44, UR43, 0x3 ;  /* 0x0000002b2c717c11 */ /* 0x000fe4000f8e18ff */
[----:B------:R-:W-:Y:S02]  /*62c0*/  CS2R R54, SRZ ;  /* 0x0000000000367805 */ /* 0x000fe4000001ff00 */
[----:B------:R-:W-:Y:S02]  /*62d0*/  @P1 SEL R3, R0, R3, !P2 ;  /* 0x0000000300031207 */ /* 0x000fe40005000000 */
[----:B------:R-:W-:Y:S02]  /*62e0*/  CS2R R52, SRZ ;  /* 0x0000000000347805 */ /* 0x000fe4000001ff00 */
[----:B------:R-:W-:Y:S02]  /*62f0*/  SHF.L.U32 R2, R110, 0x1f, RZ ;  /* 0x0000001f6e027819 */ /* 0x000fe400000006ff */
[----:B------:R-:W-:Y:S02]  /*6300*/  CS2R R58, SRZ ;  /* 0x00000000003a7805 */ /* 0x000fe4000001ff00 */
[----:B------:R-:W-:Y:S02]  /*6310*/  @P0 LOP3.LUT R3, R3, 0x1, RZ, 0xc0, !PT ;  /* 0x0000000103030812 */ /* 0x000fe400078ec0ff */
[----:B------:R-:W-:Y:S02]  /*6320*/  CS2R R56, SRZ ;  /* 0x0000000000387805 */ /* 0x000fe4000001ff00 */
[----:B------:R-:W-:Y:S02]  /*6330*/  PLOP3.LUT P5, PT, PT, PT, PT, 0x8, 0x80 ;  /* 0x000000000080781c */ /* 0x000fe40003fae170 */
[----:B------:R-:W-:Y:S11]  /*6340*/  ISETP.NE.U32.OR P1, PT, R3, 0x1, !P0 ;  /* 0x000000010300780c */ /* 0x000ff60004725470 */
[----:B------:R-:W-:Y:S02]  /*6350*/  @!UPT UIADD3 URZ, UPT, UPT, URZ, URZ, URZ ;  /* 0x000000fffffff290 */ /* 0x000fe4000fffe0ff */
[----:B------:R-:W-:Y:S04]  /*6360*/  @P1 SHF.L.U32 R4, R108, 0x1f, RZ ;  /* 0x0000001f6c041819 */ /* 0x000fe800000006ff */
[----:B------:R-:W1:Y:S01]  /*6370*/  @P1 SYNCS.PHASECHK.TRANS64.TRYWAIT P0, [UR43+0x120], R4 ;  /* 0x00012004ff0015a7 */ /* 0x000e62000800112b */
[----:B------:R2:W4:Y:S01]  /*6380*/  SYNCS.PHASECHK.TRANS64.TRYWAIT P4, [R113+URZ+0x160], R2 ;  /* 0x00016002710075a7 */ /* 0x00052200080811ff */
[----:B-1----:R-:W-:Y:S01]  /*6390*/  @P1 PLOP3.LUT P5, PT, P0, PT, PT, 0x8, 0x80 ;  /* 0x000000000080181c */ /* 0x002fe200007ae170 */
[----:B------:R-:W-:Y:S01]  /*63a0*/  @!UPT UIADD3 URZ, UPT, UPT, URZ, URZ, URZ ;  /* 0x000000fffffff290 */ /* 0x000fe2000fffe0ff */
[----:B--2-4-:R-:W-:Y:S11]  /*63b0*/  @!P1 BRA `(.L_x_118) ;  /* 0x0000000000809947 */ /* 0x014ff60003800000 */
[----:B------:R-:W-:Y:S01]  /*63c0*/  ISETP.NE.U32.AND P0, PT, RZ, UR38, PT ;  /* 0x00000026ff007c0c */ /* 0x000fe2000bf05070 */
[----:B------:R-:W-:Y:S01]  /*63d0*/  BSSY B0, `(.L_x_119) ;  /* 0x0000012000007945 */ /* 0x000fe20003800000 */
[----:B------:R-:W-:Y:S02]  /*63e0*/  FSETP.NEU.AND P2, PT, R49, RZ, PT ;  /* 0x000000ff3100720b */ /* 0x000fe40003f4d000 */
[----:B------:R-:W-:Y:S02]  /*63f0*/  CS2R R58, SRZ ;  /* 0x00000000003a7805 */ /* 0x000fe4000001ff00 */
[----:B------:R-:W-:Y:S02]  /*6400*/  ISETP.NE.AND.EX P0, PT, RZ, UR39, PT, P0 ;  /* 0x00000027ff007c0c */ /* 0x000fe4000bf05300 */
[----:B------:R-:W-:Y:S02]  /*6410*/  CS2R R56, SRZ ;  /* 0x0000000000387805 */ /* 0x000fe4000001ff00 */
[----:B------:R-:W-:Y:S02]  /*6420*/  LOP3.LUT P1, RZ, R95, 0xff, RZ, 0xc0, !PT ;  /* 0x000000ff5fff7812 */ /* 0x000fe4000782c0ff */
[----:B------:R-:W-:Y:S02]  /*6430*/  CS2R R54, SRZ ;  /* 0x0000000000367805 */ /* 0x000fe4000001ff00 */
[----:B------:R-:W-:Y:S02]  /*6440*/  SEL R0, RZ, 0xffffffff, P2 ;  /* 0xffffffffff007807 */ /* 0x000fe40001000000 */
[----:B------:R-:W-:Y:S02]  /*6450*/  CS2R R52, SRZ ;  /* 0x0000000000347805 */ /* 0x000fe4000001ff00 */
[----:B------:R-:W-:Y:S04]  /*6460*/  SEL R3, RZ, 0xffffffff, P0 ;  /* 0xffffffffff037807 */ /* 0x000fe80000000000 */
[----:B------:R-:W-:Y:S04]  /*6470*/  @P3 SEL R0, R3, R0, !P1 ;  /* 0x0000000003003207 */ /* 0x000fe80004800000 */
[----:B------:R-:W-:Y:S04]  /*6480*/  LOP3.LUT R0, R0, 0x1, RZ, 0xc0, !PT ;  /* 0x0000000100007812 */ /* 0x000fe800078ec0ff */
[----:B------:R-:W-:Y:S01]  /*6490*/  ISETP.NE.U32.AND P0, PT, R0, 0x1, PT ;  /* 0x000000010000780c */ /* 0x000fe20003f05070 */
[----:B------:R-:W-:Y:S01]  /*64a0*/  @!UPT UIADD3 URZ, UPT, UPT, URZ, URZ, URZ ;  /* 0x000000fffffff290 */ /* 0x000fe2000fffe0ff */
[----:B------:R-:W-:Y:S11]  /*64b0*/  @!P5 BRA `(.L_x_120) ;  /* 0x00000000000cd947 */ /* 0x000ff60003800000 */
[----:B------:R-:W-:Y:S04]  /*64c0*/  SHF.L.U32 R3, R108, 0x1f, RZ ;  /* 0x0000001f6c037819 */ /* 0x000fe800000006ff */
[----:B------:R-:W1:Y:S02]  /*64d0*/  SYNCS.PHASECHK.TRANS64.TRYWAIT P1, [UR43+0x120], R3 ;  /* 0x00012003ff0075a7 */ /* 0x000e64000802112b */
[----:B-1----:R-:W-:Y:S05]  /*64e0*/  @!P1 BRA `(.L_x_121) ;  /* 0x0000001800ec9947 */ /* 0x002fea0003800000 */
.L_x_120:
[----:B------:R-:W-:Y:S05]  /*64f0*/  BSYNC B0 ;  /* 0x0000000000007941 */ /* 0x000fea0003800000 */
.L_x_119:
[----:B------:R2:W4:Y:S01]  /*6500*/  @P0 LDS.128 R56, [R105+UR43+0x200] ;  /* 0x0002002b69380984 */ /* 0x0005220008000c00 */
[----:B------:R-:W-:Y:S01]  /*6510*/  UIADD3 UR4, UPT, UPT, UR43, 0x128, URZ ;  /* 0x000001282b047890 */ /* 0x000fe2000fffe0ff */
[----:B------:R-:W-:Y:S02]  /*6520*/  LOP3.LUT R108, R108, 0x1, RZ, 0x3c, !PT ;  /* 0x000000016c6c7812 */ /* 0x000fe400078e3cff */
[----:B------:R2:W1:Y:S01]  /*6530*/  @P0 LDS.128 R52, [R104+0x10] ;  /* 0x0000100068340984 */ /* 0x0004620000000c00 */
[----:B------:R-:W-:Y:S01]  /*6540*/  UPRMT UR4, UR37, 0x654, UR4 ;  /* 0x0000065425047896 */ /* 0x000fe20008000004 */
[----:B------:R-:W-:Y:S01]  /*6550*/  @!PT LDS RZ, [RZ] ;  /* 0x00000000fffff984 */ /* 0x000fe20000000800 */
[----:B------:R-:W-:Y:S01]  /*6560*/  @!PT LDS RZ, [RZ] ;  /* 0x00000000fffff984 */ /* 0x000fe20000000800 */
[----:B------:R-:W-:Y:S01]  /*6570*/  @!PT LDS RZ, [RZ] ;  /* 0x00000000fffff984 */ /* 0x000fe20000000800 */
[----:B------:R-:W-:Y:S01]  /*6580*/  @!PT LDS RZ, [RZ] ;  /* 0x00000000fffff984 */ /* 0x000fe20000000800 */
[----:B------:R5:W-:Y:S06]  /*6590*/  MEMBAR.ALL.CTA ;  /* 0x0000000000007992 */ /* 0x000bec0000008000 */
[----:B-----5:R-:W5:Y:S02]  /*65a0*/  FENCE.VIEW.ASYNC.S ;  /* 0x00000000000073c6 */ /* 0x020f640000000000 */
[----:B-----5:R-:W-:Y:S03]  /*65b0*/  SYNCS.ARRIVE.TRANS64.RED.A1T0 RZ, [UR4], RZ ;  /* 0x000000ffffff79a7 */ /* 0x020fe60008100404 */
.L_x_118:
[----:B------:R-:W-:Y:S05]  /*65c0*/  BSYNC B1 ;  /* 0x0000000000017941 */ /* 0x000fea0003800000 */
.L_x_117:
[----:B-1----:R-:W-:Y:S04]  /*65d0*/  SHF.R.U32.HI R3, RZ, 0x15, R32 ;  /* 0x00000015ff037819 */ /* 0x002fe80000011620 */
[----:B------:R-:W-:Y:S01]  /*65e0*/  LOP3.LUT P0, RZ, R3, 0x3, R106, 0x48, !PT ;  /* 0x0000000303ff7812 */ /* 0x000fe2000780486a */
[----:B------:R-:W-:Y:S01]  /*65f0*/  @!UPT UIADD3 URZ, UPT, UPT, URZ, URZ, URZ ;  /* 0x000000fffffff290 */ /* 0x000fe2000fffe0ff */
[----:B------:R-:W-:Y:S11]  /*6600*/  @P4 BRA `(.L_x_122) ;  /* 0x0000000000084947 */ /* 0x000ff60003800000 */
[----:B------:R-:W1:Y:S02]  /*6610*/  SYNCS.PHASECHK.TRANS64.TRYWAIT P1, [R113+URZ+0x160], R2 ;  /* 0x00016002710075a7 */ /* 0x000e6400080211ff */
[----:B-1----:R-:W-:Y:S05]  /*6620*/  @!P1 BRA `(.L_x_123) ;  /* 0x0000001800b49947 */ /* 0x002fea0003800000 */
.L_x_122:
[----:B------:R-:W-:Y:S05]  /*6630*/  @!P0 BRA `(.L_x_124) ;  /* 0x0000000000408947 */ /* 0x000fea0003800000 */
[----:B------:R-:W1:Y:S01]  /*6640*/  LDCU.64 UR8, c[0x4][0x70] ;  /* 0x01000e00ff0877ac */ /* 0x000e620008000a00 */
[----:B------:R-:W-:Y:S01]  /*6650*/  MOV R3, 0x0 ;  /* 0x0000000000037802 */ /* 0x000fe20000000f00 */
[----:B------:R-:W-:Y:S02]  /*6660*/  HFMA2 R12, -RZ, RZ, 0, 5.9604644775390625e-08 ;  /* 0x00000001ff0c7431 */ /* 0x000fe400000001ff */
[----:B------:R-:W-:Y:S02]  /*6670*/  IMAD.MOV.U32 R8, RZ, RZ, 0x192 ;  /* 0x00000192ff087424 */ /* 0x000fe400078e00ff */
[----:B------:R-:W-:Y:S01]  /*6680*/  IMAD.MOV.U32 R13, RZ, RZ, RZ ;  /* 0x000000ffff0d7224 */ /* 0x000fe200078e00ff */
[----:B------:R-:W5:Y:S01]  /*6690*/  LDCU.64 UR6, c[0x4][0x78] ;  /* 0x01000f00ff0677ac */ /* 0x000f620008000a00 */
[----:B------:R-:W2:Y:S01]  /*66a0*/  LDC.64 R2, c[0x4][R3] ;  /* 0x0100000003027b82 */ /* 0x000ea20000000a00 */
[----:B------:R-:W3:Y:S01]  /*66b0*/  LDCU.64 UR4, c[0x4][0x10] ;  /* 0x01000200ff0477ac */ /* 0x000ee20008000a00 */
[----:B-1----:R-:W-:Y:S01]  /*66c0*/  MOV R5, UR9 ;  /* 0x0000000900057c02 */ /* 0x002fe20008000f00 */
[----:B------:R-:W-:Y:S01]  /*66d0*/  IMAD.U32 R4, RZ, RZ, UR8 ;  /* 0x00000008ff047e24 */ /* 0x000fe2000f8e00ff */
[----:B-----5:R-:W-:Y:S01]  /*66e0*/  MOV R7, UR7 ;  /* 0x0000000700077c02 */ /* 0x020fe20008000f00 */
[----:B------:R-:W-:Y:S01]  /*66f0*/  IMAD.U32 R6, RZ, RZ, UR6 ;  /* 0x00000006ff067e24 */ /* 0x000fe2000f8e00ff */
[----:B---3--:R-:W-:Y:S01]  /*6700*/  MOV R11, UR5 ;  /* 0x00000005000b7c02 */ /* 0x008fe20008000f00 */
[----:B------:R-:W-:Y:S02]  /*6710*/  IMAD.U32 R10, RZ, RZ, UR4 ;  /* 0x00000004ff0a7e24 */ /* 0x000fe4000f8e00ff */
[----:B------:R-:W-:Y:S07]  /*6720*/  LEPC R20, `(.L_x_124) ;  /* 0x000000001014794e */ /* 0x000fee0000000000 */
[----:B--2-4-:R-:W-:Y:S05]  /*6730*/  CALL.ABS.NOINC R2 ;  /* 0x0000000002007343 */ /* 0x014fea0003c00000 */
.L_x_124:
[----:B------:R-:W-:Y:S01]  /*6740*/  LOP3.LUT P0, RZ, R103, 0x60, RZ, 0xc0, !PT ;  /* 0x0000006067ff7812 */ /* 0x000fe2000780c0ff */
[----:B------:R-:W-:Y:S05]  /*6750*/  WARPSYNC.ALL ;  /* 0x0000000000007948 */ /* 0x000fea0003800000 */
[----:B------:R-:W-:Y:S01]  /*6760*/  R2UR UR4, R32 ;  /* 0x00000000200472ca */ /* 0x000fe200000e0000 */
[----:B------:R-:W-:Y:S01]  /*6770*/  BSSY.RECONVERGENT B0, `(.L_x_125) ;  /* 0x000009e000007945 */ /* 0x000fe20003800200 */
[-C--:B----4-:R-:W-:Y:S02]  /*6780*/  F2FP.F16.E4M3.UNPACK_B R50, R56.reuse ;  /* 0x00000038ff32723e */ /* 0x090fe400020006ff */
[----:B------:R-:W-:Y:S02]  /*6790*/  F2FP.F16.E4M3.UNPACK_B R63, R56.H1 ;  /* 0x00000038ff3f723e */ /* 0x000fe400030006ff */
[-C--:B------:R-:W-:Y:S01]  /*67a0*/  F2FP.F16.E4M3.UNPACK_B R56, R57.reuse ;  /* 0x00000039ff38723e */ /* 0x080fe200020006ff */
[--C-:B------:R-:W-:Y:S01]  /*67b0*/  HADD2.F32 R48, -RZ, R50.reuse.H0_H0 ;  /* 0x20000032ff307230 */ /* 0x100fe20000004100 */
[----:B------:R-:W-:Y:S01]  /*67c0*/  F2FP.F16.E4M3.UNPACK_B R57, R57.H1 ;  /* 0x00000039ff39723e */ /* 0x000fe200030006ff */
[----:B------:R-:W-:Y:S01]  /*67d0*/  HADD2.F32 R50, -RZ, R50.H1_H1 ;  /* 0x30000032ff327230 */ /* 0x000fe20000004100 */
[-C--:B------:R-:W-:Y:S01]  /*67e0*/  F2FP.F16.E4M3.UNPACK_B R66, R52.reuse ;  /* 0x00000034ff42723e */ /* 0x080fe200020006ff */
[--C-:B------:R-:W-:Y:S01]  /*67f0*/  HADD2.F32 R51, -RZ, R63.reuse.H0_H0 ;  /* 0x2000003fff337230 */ /* 0x100fe20000004100 */
[----:B------:R-:W-:Y:S01]  /*6800*/  F2FP.F16.E4M3.UNPACK_B R68, R52.H1 ;  /* 0x00000034ff44723e */ /* 0x000fe200030006ff */
[----:B------:R-:W1:Y:S01]  /*6810*/  LDTM.x32 R4, tmem[UR4] ;  /* 0x00000004000479ee */ /* 0x000e6200082c0000 */
[----:B------:R-:W-:Y:S01]  /*6820*/  NOP ;  /* 0x0000000000007918 */ /* 0x000fe20000000000 */
[----:B------:R-:W-:Y:S01]  /*6830*/  IADD3 R113, PT, PT, R113, 0x180, RZ ;  /* 0x0000018071717810 */ /* 0x000fe20007ffe0ff */
[--C-:B------:R-:W-:Y:S01]  /*6840*/  HADD2.F32 R65, -RZ, R66.reuse.H0_H0 ;  /* 0x20000042ff417230 */ /* 0x100fe20000004100 */
[----:B------:R-:W-:Y:S01]  /*6850*/  F2FP.F16.E4M3.UNPACK_B R61, R58 ;  /* 0x0000003aff3d723e */ /* 0x000fe200020006ff */
[----:B------:R-:W-:Y:S01]  /*6860*/  HADD2.F32 R66, -RZ, R66.H1_H1 ;  /* 0x30000042ff427230 */ /* 0x000fe20000004100 */
[----:B------:R-:W-:Y:S01]  /*6870*/  LOP3.LUT R113, R113, 0xfefffff8, RZ, 0xc0, !PT ;  /* 0xfefffff871717812 */ /* 0x000fe200078ec0ff */
[----:B------:R-:W-:Y:S01]  /*6880*/  HADD2.F32 R52, -RZ, R63.H1_H1 ;  /* 0x3000003fff347230 */ /* 0x000fe20000004100 */
[-C--:B------:R-:W-:Y:S01]  /*6890*/  F2FP.F16.E4M3.UNPACK_B R70, R53.reuse ;  /* 0x00000035ff46723e */ /* 0x080fe200020006ff */
[----:B------:R-:W-:Y:S01]  /*68a0*/  HADD2.F32 R67, -RZ, R68.H0_H0 ;  /* 0x20000044ff437230 */ /* 0x000fe20000004100 */
[----:B-1----:R1:W-:Y:S01]  /*68b0*/  SYNCS.ARRIVE.TRANS64.RED.A1T0 RZ, [R113+URZ], RZ ;  /* 0x000000ff71ff79a7 */ /* 0x0023e200081004ff */
[----:B------:R-:W-:Y:S01]  /*68c0*/  F2FP.F16.E4M3.UNPACK_B R72, R53.H1 ;  /* 0x00000035ff48723e */ /* 0x000fe200030006ff */
[----:B------:R-:W-:Y:S01]  /*68d0*/  HADD2.F32 R53, -RZ, R56.H0_H0 ;  /* 0x20000038ff357230 */ /* 0x000fe20000004100 */
[-C--:B------:R-:W-:Y:S01]  /*68e0*/  F2FP.F16.E4M3.UNPACK_B R74, R54.reuse ;  /* 0x00000036ff4a723e */ /* 0x080fe200020006ff */
[----:B------:R-:W-:Y:S01]  /*68f0*/  HADD2.F32 R69, -RZ, R70.H0_H0 ;  /* 0x20000046ff457230 */ /* 0x000fe20000004100 */
[----:B------:R-:W-:Y:S01]  /*6900*/  F2FP.F16.E4M3.UNPACK_B R76, R54.H1 ;  /* 0x00000036ff4c723e */ /* 0x000fe200030006ff */
[----:B------:R-:W-:Y:S01]  /*6910*/  HADD2.F32 R54, -RZ, R56.H1_H1 ;  /* 0x30000038ff367230 */ /* 0x000fe20000004100 */
[----:B------:R-:W-:Y:S01]  /*6920*/  F2FP.F16.E4M3.UNPACK_B R60, R58.H1 ;  /* 0x0000003aff3c723e */ /* 0x000fe200030006ff */
[----:B------:R-:W-:Y:S01]  /*6930*/  HADD2.F32 R58, -RZ, R61.H1_H1 ;  /* 0x3000003dff3a7230 */ /* 0x000fe20000004100 */
[----:B------:R-:W-:Y:S01]  /*6940*/  F2FP.F16.E4M3.UNPACK_B R78, R55 ;  /* 0x00000037ff4e723e */ /* 0x000fe200020006ff */
[----:B------:R-:W-:Y:S01]  /*6950*/  HADD2.F32 R71, -RZ, R70.H1_H1 ;  /* 0x30000046ff477230 */ /* 0x000fe20000004100 */
[----:B------:R-:W-:Y:S01]  /*6960*/  F2FP.F16.E4M3.UNPACK_B R62, R59 ;  /* 0x0000003bff3e723e */ /* 0x000fe200020006ff */
[--C-:B------:R-:W-:Y:S01]  /*6970*/  HADD2.F32 R73, -RZ, R74.reuse.H0_H0 ;  /* 0x2000004aff497230 */ /* 0x100fe20000004100 */
[----:B------:R-:W-:Y:S01]  /*6980*/  F2FP.F16.E4M3.UNPACK_B R80, R55.H1 ;  /* 0x00000037ff50723e */ /* 0x000fe200030006ff */
[C---:B---3--:R-:W-:Y:S01]  /*6990*/  FMUL R4, R46.reuse, R4 ;  /* 0x000000042e047220 */ /* 0x048fe20000400000 */
[C---:B------:R-:W-:Y:S01]  /*69a0*/  FMUL R5, R46.reuse, R5 ;  /* 0x000000052e057220 */ /* 0x040fe20000400000 */
[C---:B------:R-:W-:Y:S01]  /*69b0*/  FMUL R8, R46.reuse, R8 ;  /* 0x000000082e087220 */ /* 0x040fe20000400000 */
[C---:B------:R-:W-:Y:S01]  /*69c0*/  FMUL R9, R46.reuse, R9 ;  /* 0x000000092e097220 */ /* 0x040fe20000400000 */
[C---:B------:R-:W-:Y:S01]  /*69d0*/  FFMA R4, R49.reuse, R48, R4 ;  /* 0x0000003031047223 */ /* 0x040fe20000000004 */
[C---:B------:R-:W-:Y:S01]  /*69e0*/  FFMA R5, R49.reuse, R50, R5 ;  /* 0x0000003231057223 */ /* 0x040fe20000000005 */
[C---:B------:R-:W-:Y:S01]  /*69f0*/  FMUL R12, R46.reuse, R12 ;  /* 0x0000000c2e0c7220 */ /* 0x040fe20000400000 */
[C---:B------:R-:W-:Y:S01]  /*6a00*/  FMUL R13, R46.reuse, R13 ;  /* 0x0000000d2e0d7220 */ /* 0x040fe20000400000 */
[C---:B------:R-:W-:Y:S01]  /*6a10*/  FMUL R16, R46.reuse, R16 ;  /* 0x000000102e107220 */ /* 0x040fe20000400000 */
[C---:B------:R-:W-:Y:S01]  /*6a20*/  FMUL R17, R46.reuse, R17 ;  /* 0x000000112e117220 */ /* 0x040fe20000400000 */
[C---:B------:R-:W-:Y:S01]  /*6a30*/  FMUL R20, R46.reuse, R20 ;  /* 0x000000142e147220 */ /* 0x040fe20000400000 */
[C---:B------:R-:W-:Y:S01]  /*6a40*/  FMUL R21, R46.reuse, R21 ;  /* 0x000000152e157220 */ /* 0x040fe20000400000 */
[C---:B------:R-:W-:Y:S01]  /*6a50*/  FMUL R0, R46.reuse, R24 ;  /* 0x000000182e007220 */ /* 0x040fe20000400000 */
[C---:B------:R-:W-:Y:S01]  /*6a60*/  FMUL R2, R46.reuse, R25 ;  /* 0x000000192e027220 */ /* 0x040fe20000400000 */
[----:B------:R-:W-:Y:S02]  /*6a70*/  HADD2.F32 R74, -RZ, R74.H1_H1 ;  /* 0x3000004aff4a7230 */ /* 0x000fe40000004100 */
[C---:B------:R-:W-:Y:S01]  /*6a80*/  FMUL R24, R46.reuse, R28 ;  /* 0x0000001c2e187220 */ /* 0x040fe20000400000 */
[C---:B------:R-:W-:Y:S01]  /*6a90*/  FMUL R25, R46.reuse, R29 ;  /* 0x0000001d2e197220 */ /* 0x040fe20000400000 */
[--C-:B------:R-:W-:Y:S02]  /*6aa0*/  HADD2.F32 R77, -RZ, R78.reuse.H0_H0 ;  /* 0x2000004eff4d7230 */ /* 0x100fe40000004100 */
[C---:B------:R-:W-:Y:S01]  /*6ab0*/  FMUL R28, R46.reuse, R32 ;  /* 0x000000202e1c7220 */ /* 0x040fe20000400000 */
[----:B------:R-:W-:Y:S02]  /*6ac0*/  HADD2.F32 R78, -RZ, R78.H1_H1 ;  /* 0x3000004eff4e7230 */ /* 0x000fe40000004100 */
[C---:B------:R-:W-:Y:S01]  /*6ad0*/  FMUL R29, R46.reuse, R33 ;  /* 0x000000212e1d7220 */ /* 0x040fe20000400000 */
[C---:B------:R-:W-:Y:S01]  /*6ae0*/  FMUL R6, R46.reuse, R6 ;  /* 0x000000062e067220 */ /* 0x040fe20000400000 */
[C---:B------:R-:W-:Y:S01]  /*6af0*/  FMUL R7, R46.reuse, R7 ;  /* 0x000000072e077220 */ /* 0x040fe20000400000 */
[--C-:B------:R-:W-:Y:S02]  /*6b00*/  HADD2.F32 R55, -RZ, R57.reuse.H0_H0 ;  /* 0x20000039ff377230 */ /* 0x100fe40000004100 */
[C---:B------:R-:W-:Y:S01]  /*6b10*/  FMUL R10, R46.reuse, R10 ;  /* 0x0000000a2e0a7220 */ /* 0x040fe20000400000 */
[C---:B------:R-:W-:Y:S01]  /*6b20*/  FFMA R6, R49.reuse, R51, R6 ;  /* 0x0000003331067223 */ /* 0x040fe20000000006 */
[----:B------:R-:W-:Y:S02]  /*6b30*/  HADD2.F32 R56, -RZ, R57.H1_H1 ;  /* 0x30000039ff387230 */ /* 0x000fe40000004100 */
[C---:B------:R-:W-:Y:S01]  /*6b40*/  FFMA R7, R49.reuse, R52, R7 ;  /* 0x0000003431077223 */ /* 0x040fe20000000007 */
[C---:B------:R-:W-:Y:S01]  /*6b50*/  FFMA R8, R49.reuse, R53, R8 ;  /* 0x0000003531087223 */ /* 0x040fe20000000008 */
[C---:B------:R-:W-:Y:S01]  /*6b60*/  FFMA R9, R49.reuse, R54, R9 ;  /* 0x0000003631097223 */ /* 0x040fe20000000009 */
[----:B------:R-:W-:Y:S02]  /*6b70*/  HADD2.F32 R57, -RZ, R61.H0_H0 ;  /* 0x2000003dff397230 */ /* 0x000fe40000004100 */
[----:B------:R-:W-:Y:S01]  /*6b80*/  FFMA R10, R49, R55, R10 ;  /* 0x00000037310a7223 */ /* 0x000fe2000000000a */
[----:B------:R-:W-:Y:S01]  /*6b90*/  F2FP.SATFINITE.E4M3.F32.PACK_AB_MERGE_C R96, R7, R6, RZ ;  /* 0x000000060760723e */ /* 0x000fe200048070ff */
[----:B------:R-:W-:Y:S02]  /*6ba0*/  HADD2.F32 R61, -RZ, R62.H0_H0 ;  /* 0x2000003eff3d7230 */ /* 0x000fe40000004100 */
[C---:B------:R-:W-:Y:S01]  /*6bb0*/  FMUL R11, R46.reuse, R11 ;  /* 0x0000000b2e0b7220 */ /* 0x040fe20000400000 */
[----:B------:R-:W-:Y:S01]  /*6bc0*/  F2FP.F16.E4M3.UNPACK_B R64, R59.H1 ;  /* 0x0000003bff40723e */ /* 0x000fe200030006ff */
[----:B------:R-:W-:Y:S01]  /*6bd0*/  HADD2.F32 R59, -RZ, R60.H0_H0 ;  /* 0x2000003cff3b7230 */ /* 0x000fe20000004100 */
[----:B------:R-:W-:Y:S01]  /*6be0*/  F2FP.SATFINITE.E4M3.F32.PACK_AB_MERGE_C R96, R5, R4, R96 ;  /* 0x000000040560723e */ /* 0x000fe20004807060 */
[C---:B------:R-:W-:Y:S01]  /*6bf0*/  FFMA R11, R49.reuse, R56, R11 ;  /* 0x00000038310b7223 */ /* 0x040fe2000000000b */
[C---:B------:R-:W-:Y:S01]  /*6c00*/  FFMA R12, R49.reuse, R57, R12 ;  /* 0x00000039310c7223 */ /* 0x040fe2000000000c */
[----:B------:R-:W-:Y:S01]  /*6c10*/  FFMA R13, R49, R58, R13 ;  /* 0x0000003a310d7223 */ /* 0x000fe2000000000d */
[----:B------:R-:W-:Y:S02]  /*6c20*/  HADD2.F32 R62, -RZ, R62.H1_H1 ;  /* 0x3000003eff3e7230 */ /* 0x000fe40000004100 */
[C---:B------:R-:W-:Y:S01]  /*6c30*/  FMUL R14, R46.reuse, R14 ;  /* 0x0000000e2e0e7220 */ /* 0x040fe20000400000 */
[----:B------:R-:W-:Y:S01]  /*6c40*/  HADD2.F32 R60, -RZ, R60.H1_H1 ;  /* 0x3000003cff3c7230 */ /* 0x000fe20000004100 */
[----:B------:R-:W-:Y:S01]  /*6c50*/  F2FP.SATFINITE.E4M3.F32.PACK_AB_MERGE_C R97, R11, R10, RZ ;  /* 0x0000000a0b61723e */ /* 0x000fe200048070ff */
[C---:B------:R-:W-:Y:S01]  /*6c60*/  FMUL R15, R46.reuse, R15 ;  /* 0x0000000f2e0f7220 */ /* 0x040fe20000400000 */
[--C-:B------:R-:W-:Y:S02]  /*6c70*/  HADD2.F32 R63, -RZ, R64.reuse.H0_H0 ;  /* 0x20000040ff3f7230 */ /* 0x100fe40000004100 */
[----:B------:R-:W-:Y:S01]  /*6c80*/  FFMA R14, R49, R59, R14 ;  /* 0x0000003b310e7223 */ /* 0x000fe2000000000e */
[----:B------:R-:W-:Y:S01]  /*6c90*/  F2FP.SATFINITE.E4M3.F32.PACK_AB_MERGE_C R97, R9, R8, R97 ;  /* 0x000000080961723e */ /* 0x000fe20004807061 */
[C---:B------:R-:W-:Y:S01]  /*6ca0*/  FFMA R15, R49.reuse, R60, R15 ;  /* 0x0000003c310f7223 */ /* 0x040fe2000000000f */
[C---:B------:R-:W-:Y:S01]  /*6cb0*/  FFMA R16, R49.reuse, R61, R16 ;  /* 0x0000003d31107223 */ /* 0x040fe20000000010 */
[C---:B------:R-:W-:Y:S01]  /*6cc0*/  FFMA R17, R49.reuse, R62, R17 ;  /* 0x0000003e31117223 */ /* 0x040fe20000000011 */
[----:B------:R-:W-:Y:S02]  /*6cd0*/  HADD2.F32 R64, -RZ, R64.H1_H1 ;  /* 0x30000040ff407230 */ /* 0x000fe40000004100 */
[C---:B------:R-:W-:Y:S01]  /*6ce0*/  FMUL R18, R46.reuse, R18 ;  /* 0x000000122e127220 */ /* 0x040fe20000400000 */
[C---:B------:R-:W-:Y:S01]  /*6cf0*/  FMUL R19, R46.reuse, R19 ;  /* 0x000000132e137220 */ /* 0x040fe20000400000 */
[----:B------:R-:W-:Y:S02]  /*6d00*/  HADD2.F32 R68, -RZ, R68.H1_H1 ;  /* 0x30000044ff447230 */ /* 0x000fe40000004100 */
[C---:B------:R-:W-:Y:S01]  /*6d10*/  FMUL R22, R46.reuse, R22 ;  /* 0x000000162e167220 */ /* 0x040fe20000400000 */
[C---:B------:R-:W-:Y:S01]  /*6d20*/  FFMA R18, R49.reuse, R63, R18 ;  /* 0x0000003f31127223 */ /* 0x040fe20000000012 */
[C---:B------:R-:W-:Y:S01]  /*6d30*/  FFMA R19, R49.reuse, R64, R19 ;  /* 0x0000004031137223 */ /* 0x040fe20000000013 */
[C---:B------:R-:W-:Y:S01]  /*6d40*/  FMUL R23, R46.reuse, R23 ;  /* 0x000000172e177220 */ /* 0x040fe20000400000 */
[C---:B------:R-:W-:Y:S01]  /*6d50*/  FFMA R20, R49.reuse, R65, R20 ;  /* 0x0000004131147223 */ /* 0x040fe20000000014 */
[C---:B------:R-:W-:Y:S01]  /*6d60*/  FFMA R21, R49.reuse, R66, R21 ;  /* 0x0000004231157223 */ /* 0x040fe20000000015 */
[--C-:B------:R-:W-:Y:S02]  /*6d70*/  HADD2.F32 R70, -RZ, R72.reuse.H0_H0 ;  /* 0x20000048ff467230 */ /* 0x100fe40000004100 */
[C---:B------:R-:W-:Y:S01]  /*6d80*/  FFMA R22, R49.reuse, R67, R22 ;  /* 0x0000004331167223 */ /* 0x040fe20000000016 */
[----:B------:R-:W-:Y:S02]  /*6d90*/  HADD2.F32 R72, -RZ, R72.H1_H1 ;  /* 0x30000048ff487230 */ /* 0x000fe40000004100 */
[C---:B------:R-:W-:Y:S01]  /*6da0*/  FMUL R3, R46.reuse, R26 ;  /* 0x0000001a2e037220 */ /* 0x040fe20000400000 */
        /* <DEDUP_REMOVED lines=16> */
[----:B------:R-:W-:Y:S01]  /*6eb0*/  FFMA R31, R49, R76, R31 ;  /* 0x0000004c311f7223 */ /* 0x000fe2000000001f */
[----:B------:R-:W-:Y:S01]  /*6ec0*/  FMUL R35, R46, R35 ;  /* 0x000000232e237220 */ /* 0x000fe20000400000 */
[----:B------:R-:W-:Y:S01]  /*6ed0*/  F2FP.SATFINITE.E4M3.F32.PACK_AB_MERGE_C R98, R15, R14, RZ ;  /* 0x0000000e0f62723e */ /* 0x000fe200048070ff */
[----:B------:R-:W-:Y:S01]  /*6ee0*/  FFMA R28, R49, R77, R28 ;  /* 0x0000004d311c7223 */ /* 0x000fe2000000001c */
[----:B------:R-:W-:Y:S01]  /*6ef0*/  F2FP.SATFINITE.E4M3.F32.PACK_AB_MERGE_C R99, R19, R18, RZ ;  /* 0x000000121363723e */ /* 0x000fe200048070ff */
[C---:B------:R-:W-:Y:S01]  /*6f00*/  FFMA R29, R49.reuse, R78, R29 ;  /* 0x0000004e311d7223 */ /* 0x040fe2000000001d */
[C---:B------:R-:W-:Y:S01]  /*6f10*/  FFMA R30, R49.reuse, R79, R30 ;  /* 0x0000004f311e7223 */ /* 0x040fe2000000001e */
[----:B------:R-:W-:Y:S01]  /*6f20*/  FFMA R35, R49, R80, R35 ;  /* 0x0000005031237223 */ /* 0x000fe20000000023 */
[----:B------:R-:W-:Y:S02]  /*6f30*/  F2FP.SATFINITE.E4M3.F32.PACK_AB_MERGE_C R98, R13, R12, R98 ;  /* 0x0000000c0d62723e */ /* 0x000fe40004807062 */
[----:B------:R-:W-:Y:S02]  /*6f40*/  F2FP.SATFINITE.E4M3.F32.PACK_AB_MERGE_C R99, R17, R16, R99 ;  /* 0x000000101163723e */ /* 0x000fe40004807063 */
[----:B------:R-:W-:Y:S02]  /*6f50*/  F2FP.SATFINITE.E4M3.F32.PACK_AB_MERGE_C R116, R23, R22, RZ ;  /* 0x000000161774723e */ /* 0x000fe400048070ff */
[----:B------:R-:W-:Y:S01]  /*6f60*/  F2FP.SATFINITE.E4M3.F32.PACK_AB_MERGE_C R117, R27, R3, RZ ;  /* 0x000000031b75723e */ /* 0x000fe200048070ff */
[----:B------:R3:W-:Y:S01]  /*6f70*/  STS.128 [R105+UR43+0x1200], R96 ;  /* 0x0012006069007988 */ /* 0x0007e20008000c2b */
[----:B------:R-:W-:Y:S02]  /*6f80*/  F2FP.SATFINITE.E4M3.F32.PACK_AB_MERGE_C R115, R31, R26, RZ ;  /* 0x0000001a1f73723e */ /* 0x000fe400048070ff */
[----:B------:R-:W-:Y:S02]  /*6f90*/  F2FP.SATFINITE.E4M3.F32.PACK_AB_MERGE_C R120, R35, R30, RZ ;  /* 0x0000001e2378723e */ /* 0x000fe400048070ff */
[----:B------:R-:W-:Y:S02]  /*6fa0*/  F2FP.SATFINITE.E4M3.F32.PACK_AB_MERGE_C R116, R21, R20, R116 ;  /* 0x000000141574723e */ /* 0x000fe40004807074 */
[----:B------:R-:W-:Y:S02]  /*6fb0*/  F2FP.SATFINITE.E4M3.F32.PACK_AB_MERGE_C R117, R2, R0, R117 ;  /* 0x000000000275723e */ /* 0x000fe40004807075 */
[----:B------:R-:W-:Y:S02]  /*6fc0*/  F2FP.SATFINITE.E4M3.F32.PACK_AB_MERGE_C R118, R25, R24, R115 ;  /* 0x000000181976723e */ /* 0x000fe40004807073 */
[----:B------:R-:W-:Y:S02]  /*6fd0*/  F2FP.SATFINITE.E4M3.F32.PACK_AB_MERGE_C R119, R29, R28, R120 ;  /* 0x0000001c1d77723e */ /* 0x000fe40004807078 */
[----:B-1----:R-:W-:Y:S03]  /*6fe0*/  IADD3 R113, PT, PT, R44, 0x1, RZ ;  /* 0x000000012c717810 */ /* 0x002fe60007ffe0ff */
[----:B------:R3:W-:Y:S01]  /*6ff0*/  STS.128 [R104+0x1010], R116 ;  /* 0x0010107468007388 */ /* 0x0007e20000000c00 */
[----:B------:R-:W-:Y:S01]  /*7000*/  @!PT LDS RZ, [RZ] ;  /* 0x00000000fffff984 */ /* 0x000fe20000000800 */
[----:B------:R-:W-:Y:S01]  /*7010*/  @!PT LDS RZ, [RZ] ;  /* 0x00000000fffff984 */ /* 0x000fe20000000800 */
[----:B------:R-:W-:Y:S01]  /*7020*/  @!PT LDS RZ, [RZ] ;  /* 0x00000000fffff984 */ /* 0x000fe20000000800 */
[----:B------:R-:W-:Y:S01]  /*7030*/  @!PT LDS RZ, [RZ] ;  /* 0x00000000fffff984 */ /* 0x000fe20000000800 */
[----:B------:R1:W-:Y:S07]  /*7040*/  MEMBAR.ALL.CTA ;  /* 0x0000000000007992 */ /* 0x0003ee0000008000 */
[----:B-1----:R-:W1:Y:S02]  /*7050*/  FENCE.VIEW.ASYNC.S ;  /* 0x00000000000073c6 */ /* 0x002e640000000000 */
[----:B-1----:R-:W-:Y:S06]  /*7060*/  BAR.SYNC.DEFER_BLOCKING 0x1, 0x80 ;  /* 0x0042000000007b1d */ /* 0x002fec0000010000 */
[----:B------:R-:W-:Y:S05]  /*7070*/  @P0 BRA `(.L_x_126) ;  /* 0x0000000000340947 */ /* 0x000fea0003800000 */
[----:B------:R-:W-:Y:S01]  /*7080*/  UIADD3 UR12, UPT, UPT, UR43, 0x1200, URZ ;  /* 0x000012002b0c7890 */ /* 0x000fe2000fffe0ff */
[----:B------:R-:W-:Y:S01]  /*7090*/  R2UR UR9, R94 ;  /* 0x000000005e0972ca */ /* 0x000fe200000e0000 */
[----:B------:R-:W-:Y:S01]  /*70a0*/  UIADD3 UR10, UP0, UPT, UR46, 0x680, URZ ;  /* 0x000006802e0a7890 */ /* 0x000fe2000ff1e0ff */
[----:B------:R-:W-:Y:S01]  /*70b0*/  R2UR UR8, R93 ;  /* 0x000000005d0872ca */ /* 0x000fe200000e0000 */
[----:B------:R-:W-:Y:S02]  /*70c0*/  UMOV UR7, UR36 ;  /* 0x0000002400077c82 */ /* 0x000fe40008000000 */
[----:B------:R-:W-:Y:S01]  /*70d0*/  IMAD.U32 R111, RZ, RZ, UR12 ;  /* 0x0000000cff6f7e24 */ /* 0x000fe2000f8e00ff */
[----:B------:R-:W-:Y:S04]  /*70e0*/  UIADD3.X UR11, UPT, UPT, URZ, UR47, URZ, UP0, !UPT ;  /* 0x0000002fff0b7290 */ /* 0x000fe800087fe4ff */
[----:B------:R-:W-:Y:S03]  /*70f0*/  R2UR UR4, R111 ;  /* 0x000000006f0472ca */ /* 0x000fe600000e0000 */
[----:B------:R-:W-:Y:S02]  /*7100*/  USHF.L.U32 UR5, UR9, 0x6, URZ ;  /* 0x0000000609057899 */ /* 0x000fe400080006ff */
[----:B------:R-:W-:Y:S09]  /*7110*/  USHF.L.U32 UR6, UR8, 0x6, URZ ;  /* 0x0000000608067899 */ /* 0x000ff200080006ff */
[----:B------:R1:W-:Y:S01]  /*7120*/  UTMASTG.3D [UR4], [UR10] ;  /* 0x000000040a0073b5 */ /* 0x0003e20008010000 */
[----:B------:R0:W-:Y:S01]  /*7130*/  UTMACMDFLUSH ;  /* 0x00000000000079b7 */ /* 0x0001e20000000000 */
[----:B-1----:R-:W-:Y:S04]  /*7140*/  DEPBAR.LE SB0, 0x0 ;  /* 0x000080000000791a */ /* 0x002fe80000000000 */
.L_x_126:
[----:B------:R-:W-:Y:S05]  /*7150*/  BSYNC.RECONVERGENT B0 ;  /* 0x0000000000007941 */ /* 0x000fea0003800200 */
.L_x_125:
[----:B------:R-:W-:Y:S01]  /*7160*/  BAR.SYNC.DEFER_BLOCKING 0x1, 0x80 ;  /* 0x0042000000007b1d */ /* 0x000fe20000010000 */
[----:B------:R-:W-:Y:S01]  /*7170*/  ISETP.NE.AND P2, PT, R112, RZ, PT ;  /* 0x000000ff7000720c */ /* 0x000fe20003f45270 */
[----:B------:R-:W-:Y:S01]  /*7180*/  IMAD.IADD R94, R43, 0x1, R81 ;  /* 0x000000012b5e7824 */ /* 0x000fe200078e0251 */
[----:B------:R-:W-:Y:S01]  /*7190*/  ISETP.NE.AND P0, PT, R114, 0x2, PT ;  /* 0x000000027200780c */ /* 0x000fe20003f05270 */
[----:B------:R-:W-:Y:S01]  /*71a0*/  IMAD.IADD R93, R45, 0x1, R92 ;  /* 0x000000012d5d7824 */ /* 0x000fe200078e025c */
[----:B------:R-:W-:Y:S02]  /*71b0*/  ISETP.NE.AND P1, PT, R113, 0x4, PT ;  /* 0x000000047100780c */ /* 0x000fe40003f25270 */
[----:B------:R-:W-:Y:S02]  /*71c0*/  SEL R0, RZ, 0x1, P0 ;  /* 0x00000001ff007807 */ /* 0x000fe40000000000 */
[----:B------:R-:W-:Y:S02]  /*71d0*/  SEL R3, RZ, 0x1, P1 ;  /* 0x00000001ff037807 */ /* 0x000fe40000800000 */
[----:B------:R-:W-:Y:S02]  /*71e0*/  LOP3.LUT R109, R109, R0, RZ, 0x3c, !PT ;  /* 0x000000006d6d7212 */ /* 0x000fe400078e3cff */
[----:B------:R-:W-:Y:S02]  /*71f0*/  LOP3.LUT R110, R110, R3, RZ, 0x3c, !PT ;  /* 0x000000036e6e7212 */ /* 0x000fe400078e3cff */
[----:B------:R-:W-:Y:S02]  /*7200*/  @P2 R2UR UR36, R107 ;  /* 0x000000006b2422ca */ /* 0x000fe400000e0000 */
[----:B------:R-:W-:Y:S02]  /*7210*/  SEL R114, R114, RZ, P0 ;  /* 0x000000ff72727207 */ /* 0x000fe40000000000 */
[----:B------:R-:W-:Y:S01]  /*7220*/  SEL R44, R113, RZ, P1 ;  /* 0x000000ff712c7207 */ /* 0x000fe20000800000 */
[----:B------:R-:W-:Y:S10]  /*7230*/  @P2 BRA `(.L_x_127) ;  /* 0xffffffe400a02947 */ /* 0x000ff4000383ffff */
[----:B------:R-:W-:Y:S05]  /*7240*/  EXIT ;  /* 0x000000000000794d */ /* 0x000fea0003800000 */
.L_x_25:
[----:B--2---:R2:W4:Y:S02]  /*7250*/  SYNCS.PHASECHK.TRANS64.TRYWAIT P0, [R3+URZ+0x1b0], R2 ;  /* 0x0001b002030075a7 */ /* 0x00452400080011ff */
[----:B----4-:R-:W-:Y:S05]  /*7260*/  @!P0 NANOSLEEP.SYNCS 0x989680 ;  /* 0x009896800000895d */ /* 0x010fea0003900000 */
[----:B------:R-:W4:Y:S02]  /*7270*/  @!P0 SYNCS.PHASECHK.TRANS64 P0, [R3+URZ+0x1b0], R2 ;  /* 0x0001b002030085a7 */ /* 0x000f2400080010ff */
[----:B----4-:R-:W-:Y:S05]  /*7280*/  @!P0 BRA `(.L_x_25) ;  /* 0xfffffffc00f08947 */ /* 0x010fea000383ffff */
[----:B------:R-:W-:Y:S05]  /*7290*/  BRA `(.L_x_128) ;  /* 0xffffffa400c07947 */ /* 0x000fea000383ffff */
.L_x_28:
[----:B-1----:R-:W-:-:S07]  /*72a0*/  MOV R2, UR33 ;  /* 0x0000002100027c02 */ /* 0x002fce0008000f00 */
.L_x_129:
[----:B-1----:R1:W2:Y:S02]  /*72b0*/  SYNCS.PHASECHK.TRANS64.TRYWAIT P0, [R2+URZ+0x90], R5 ;  /* 0x00009005020075a7 */ /* 0x0022a400080011ff */
[----:B--2---:R-:W-:Y:S05]  /*72c0*/  @!P0 NANOSLEEP.SYNCS 0x989680 ;  /* 0x009896800000895d */ /* 0x004fea0003900000 */
[----:B------:R-:W2:Y:S02]  /*72d0*/  @!P0 SYNCS.PHASECHK.TRANS64 P0, [R2+URZ+0x90], R5 ;  /* 0x00009005020085a7 */ /* 0x000ea400080010ff */
[----:B--2---:R-:W-:Y:S05]  /*72e0*/  @!P0 BRA `(.L_x_129) ;  /* 0xfffffffc00f08947 */ /* 0x004fea000383ffff */
[----:B------:R-:W-:Y:S05]  /*72f0*/  BRA `(.L_x_27) ;  /* 0xffffffa800287947 */ /* 0x000fea000383ffff */
.L_x_35:
[----:B-1----:R-:W-:-:S07]  /*7300*/  MOV R2, UR17 ;  /* 0x0000001100027c02 */ /* 0x002fce0008000f00 */
.L_x_130:
[----:B-1----:R1:W2:Y:S02]  /*7310*/  SYNCS.PHASECHK.TRANS64.TRYWAIT P0, [R2+URZ+0x90], R5 ;  /* 0x00009005020075a7 */ /* 0x0022a400080011ff */
[----:B--2---:R-:W-:Y:S05]  /*7320*/  @!P0 NANOSLEEP.SYNCS 0x989680 ;  /* 0x009896800000895d */ /* 0x004fea0003900000 */
[----:B------:R-:W2:Y:S02]  /*7330*/  @!P0 SYNCS.PHASECHK.TRANS64 P0, [R2+URZ+0x90], R5 ;  /* 0x00009005020085a7 */ /* 0x000ea400080010ff */
[----:B--2---:R-:W-:Y:S05]  /*7340*/  @!P0 BRA `(.L_x_130) ;  /* 0xfffffffc00f08947 */ /* 0x004fea000383ffff */
[----:B------:R-:W-:Y:S05]  /*7350*/  BRA `(.L_x_34) ;  /* 0xffffffa800e47947 */ /* 0x000fea000383ffff */
.L_x_40:
[----:B-1----:R1:W2:Y:S02]  /*7360*/  SYNCS.PHASECHK.TRANS64.TRYWAIT P0, [R2+URZ+0x140], R3 ;  /* 0x00014003020075a7 */ /* 0x0022a400080011ff */
[----:B--2---:R-:W-:Y:S05]  /*7370*/  @!P0 NANOSLEEP.SYNCS 0x989680 ;  /* 0x009896800000895d */ /* 0x004fea0003900000 */
[----:B------:R-:W2:Y:S02]  /*7380*/  @!P0 SYNCS.PHASECHK.TRANS64 P0, [R2+URZ+0x140], R3 ;  /* 0x00014003020085a7 */ /* 0x000ea400080010ff */
[----:B--2---:R-:W-:Y:S05]  /*7390*/  @!P0 BRA `(.L_x_40) ;  /* 0xfffffffc00f08947 */ /* 0x004fea000383ffff */
[----:B------:R-:W-:Y:S05]  /*73a0*/  BRA `(.L_x_131) ;  /* 0xffffffac00887947 */ /* 0x000fea000383ffff */
.L_x_44:
[----:B---3--:R-:W-:-:S07]  /*73b0*/  MOV R0, UR5 ;  /* 0x0000000500007c02 */ /* 0x008fce0008000f00 */
.L_x_132:
[----:B-1----:R1:W2:Y:S02]  /*73c0*/  SYNCS.PHASECHK.TRANS64.TRYWAIT P0, [R0+URZ], R3 ;  /* 0x00000003000075a7 */ /* 0x0022a400080011ff */
[----:B--2---:R-:W-:Y:S05]  /*73d0*/  @!P0 NANOSLEEP.SYNCS 0x989680 ;  /* 0x009896800000895d */ /* 0x004fea0003900000 */
[----:B------:R-:W2:Y:S02]  /*73e0*/  @!P0 SYNCS.PHASECHK.TRANS64 P0, [R0+URZ], R3 ;  /* 0x00000003000085a7 */ /* 0x000ea400080010ff */
[----:B--2---:R-:W-:Y:S05]  /*73f0*/  @!P0 BRA `(.L_x_132) ;  /* 0xfffffffc00f08947 */ /* 0x004fea000383ffff */
[----:B------:R-:W-:Y:S05]  /*7400*/  BRA `(.L_x_133) ;  /* 0xffffffb000f87947 */ /* 0x000fea000383ffff */
.L_x_45:
[----:B---3--:R-:W-:-:S07]  /*7410*/  MOV R0, UR5 ;  /* 0x0000000500007c02 */ /* 0x008fce0008000f00 */
.L_x_134:
[----:B-1----:R1:W2:Y:S02]  /*7420*/  SYNCS.PHASECHK.TRANS64.TRYWAIT P0, [R0+URZ], R3 ;  /* 0x00000003000075a7 */ /* 0x0022a400080011ff */
[----:B--2---:R-:W-:Y:S05]  /*7430*/  @!P0 NANOSLEEP.SYNCS 0x989680 ;  /* 0x009896800000895d */ /* 0x004fea0003900000 */
[----:B------:R-:W2:Y:S02]  /*7440*/  @!P0 SYNCS.PHASECHK.TRANS64 P0, [R0+URZ], R3 ;  /* 0x00000003000085a7 */ /* 0x000ea400080010ff */
[----:B--2---:R-:W-:Y:S05]  /*7450*/  @!P0 BRA `(.L_x_134) ;  /* 0xfffffffc00f08947 */ /* 0x004fea000383ffff */
[----:B------:R-:W-:Y:S05]  /*7460*/  BRA `(.L_x_135) ;  /* 0xffffffb400047947 */ /* 0x000fea000383ffff */
.L_x_46:
[----:B---3--:R-:W-:-:S07]  /*7470*/  MOV R0, UR5 ;  /* 0x0000000500007c02 */ /* 0x008fce0008000f00 */
.L_x_136:
[----:B-1----:R1:W2:Y:S02]  /*7480*/  SYNCS.PHASECHK.TRANS64.TRYWAIT P0, [R0+URZ], R3 ;  /* 0x00000003000075a7 */ /* 0x0022a400080011ff */
[----:B--2---:R-:W-:Y:S05]  /*7490*/  @!P0 NANOSLEEP.SYNCS 0x989680 ;  /* 0x009896800000895d */ /* 0x004fea0003900000 */
[----:B------:R-:W2:Y:S02]  /*74a0*/  @!P0 SYNCS.PHASECHK.TRANS64 P0, [R0+URZ], R3 ;  /* 0x00000003000085a7 */ /* 0x000ea400080010ff */
[----:B--2---:R-:W-:Y:S05]  /*74b0*/  @!P0 BRA `(.L_x_136) ;  /* 0xfffffffc00f08947 */ /* 0x004fea000383ffff */
[----:B------:R-:W-:Y:S05]  /*74c0*/  BRA `(.L_x_137) ;  /* 0xffffffb400107947 */ /* 0x000fea000383ffff */
.L_x_47:
[----:B---3--:R-:W-:-:S07]  /*74d0*/  MOV R0, UR5 ;  /* 0x0000000500007c02 */ /* 0x008fce0008000f00 */
.L_x_138:
[----:B-1----:R1:W2:Y:S02]  /*74e0*/  SYNCS.PHASECHK.TRANS64.TRYWAIT P0, [R0+URZ], R3 ;  /* 0x00000003000075a7 */ /* 0x0022a400080011ff */
[----:B--2---:R-:W-:Y:S05]  /*74f0*/  @!P0 NANOSLEEP.SYNCS 0x989680 ;  /* 0x009896800000895d */ /* 0x004fea0003900000 */
[----:B------:R-:W2:Y:S02]  /*7500*/  @!P0 SYNCS.PHASECHK.TRANS64 P0, [R0+URZ], R3 ;  /* 0x00000003000085a7 */ /* 0x000ea400080010ff */
[----:B--2---:R-:W-:Y:S05]  /*7510*/  @!P0 BRA `(.L_x_138) ;  /* 0xfffffffc00f08947 */ /* 0x004fea000383ffff */
[----:B------:R-:W-:Y:S05]  /*7520*/  BRA `(.L_x_139) ;  /* 0xffffffb4001c7947 */ /* 0x000fea000383ffff */
.L_x_48:
[----:B---3--:R-:W-:-:S07]  /*7530*/  MOV R0, UR5 ;  /* 0x0000000500007c02 */ /* 0x008fce0008000f00 */
.L_x_140:
[----:B-1----:R1:W2:Y:S02]  /*7540*/  SYNCS.PHASECHK.TRANS64.TRYWAIT P0, [R0+URZ], R3 ;  /* 0x00000003000075a7 */ /* 0x0022a400080011ff */
[----:B--2---:R-:W-:Y:S05]  /*7550*/  @!P0 NANOSLEEP.SYNCS 0x989680 ;  /* 0x009896800000895d */ /* 0x004fea0003900000 */
[----:B------:R-:W2:Y:S02]  /*7560*/  @!P0 SYNCS.PHASECHK.TRANS64 P0, [R0+URZ], R3 ;  /* 0x00000003000085a7 */ /* 0x000ea400080010ff */
[----:B--2---:R-:W-:Y:S05]  /*7570*/  @!P0 BRA `(.L_x_140) ;  /* 0xfffffffc00f08947 */ /* 0x004fea000383ffff */
[----:B------:R-:W-:Y:S05]  /*7580*/  BRA `(.L_x_141) ;  /* 0xffffffb400287947 */ /* 0x000fea000383ffff */
.L_x_49:
[----:B---3--:R-:W-:-:S07]  /*7590*/  MOV R0, UR5 ;  /* 0x0000000500007c02 */ /* 0x008fce0008000f00 */
.L_x_142:
[----:B-1----:R1:W2:Y:S02]  /*75a0*/  SYNCS.PHASECHK.TRANS64.TRYWAIT P0, [R0+URZ], R3 ;  /* 0x00000003000075a7 */ /* 0x0022a400080011ff */
[----:B--2---:R-:W-:Y:S05]  /*75b0*/  @!P0 NANOSLEEP.SYNCS 0x989680 ;  /* 0x009896800000895d */ /* 0x004fea0003900000 */
[----:B------:R-:W2:Y:S02]  /*75c0*/  @!P0 SYNCS.PHASECHK.TRANS64 P0, [R0+URZ], R3 ;  /* 0x00000003000085a7 */ /* 0x000ea400080010ff */
[----:B--2---:R-:W-:Y:S05]  /*75d0*/  @!P0 BRA `(.L_x_142) ;  /* 0xfffffffc00f08947 */ /* 0x004fea000383ffff */
[----:B------:R-:W-:Y:S05]  /*75e0*/  BRA `(.L_x_143) ;  /* 0xffffffb400347947 */ /* 0x000fea000383ffff */
.L_x_50:
[----:B---3--:R-:W-:-:S07]  /*75f0*/  MOV R0, UR5 ;  /* 0x0000000500007c02 */ /* 0x008fce0008000f00 */
.L_x_144:
[----:B-1----:R1:W2:Y:S02]  /*7600*/  SYNCS.PHASECHK.TRANS64.TRYWAIT P0, [R0+URZ], R3 ;  /* 0x00000003000075a7 */ /* 0x0022a400080011ff */
[----:B--2---:R-:W-:Y:S05]  /*7610*/  @!P0 NANOSLEEP.SYNCS 0x989680 ;  /* 0x009896800000895d */ /* 0x004fea0003900000 */
[----:B------:R-:W2:Y:S02]  /*7620*/  @!P0 SYNCS.PHASECHK.TRANS64 P0, [R0+URZ], R3 ;  /* 0x00000003000085a7 */ /* 0x000ea400080010ff */
[----:B--2---:R-:W-:Y:S05]  /*7630*/  @!P0 BRA `(.L_x_144) ;  /* 0xfffffffc00f08947 */ /* 0x004fea000383ffff */
[----:B------:R-:W-:Y:S05]  /*7640*/  BRA `(.L_x_145) ;  /* 0xffffffb400407947 */ /* 0x000fea000383ffff */
.L_x_51:
[----:B---3--:R-:W-:-:S07]  /*7650*/  MOV R0, UR5 ;  /* 0x0000000500007c02 */ /* 0x008fce0008000f00 */
.L_x_146:
[----:B-1----:R1:W2:Y:S02]  /*7660*/  SYNCS.PHASECHK.TRANS64.TRYWAIT P0, [R0+URZ], R3 ;  /* 0x00000003000075a7 */ /* 0x0022a400080011ff */
[----:B--2---:R-:W-:Y:S05]  /*7670*/  @!P0 NANOSLEEP.SYNCS 0x989680 ;  /* 0x009896800000895d */ /* 0x004fea0003900000 */
[----:B------:R-:W2:Y:S02]  /*7680*/  @!P0 SYNCS.PHASECHK.TRANS64 P0, [R0+URZ], R3 ;  /* 0x00000003000085a7 */ /* 0x000ea400080010ff */
[----:B--2---:R-:W-:Y:S05]  /*7690*/  @!P0 BRA `(.L_x_146) ;  /* 0xfffffffc00f08947 */ /* 0x004fea000383ffff */
[----:B------:R-:W-:Y:S05]  /*76a0*/  BRA `(.L_x_147) ;  /* 0xffffffb4004c7947 */ /* 0x000fea000383ffff */
.L_x_52:
[----:B---3--:R-:W-:-:S07]  /*76b0*/  MOV R0, UR5 ;  /* 0x0000000500007c02 */ /* 0x008fce0008000f00 */
.L_x_148:
[----:B-1----:R1:W2:Y:S02]  /*76c0*/  SYNCS.PHASECHK.TRANS64.TRYWAIT P0, [R0+URZ], R3 ;  /* 0x00000003000075a7 */ /* 0x0022a400080011ff */
[----:B--2---:R-:W-:Y:S05]  /*76d0*/  @!P0 NANOSLEEP.SYNCS 0x989680 ;  /* 0x009896800000895d */ /* 0x004fea0003900000 */
[----:B------:R-:W2:Y:S02]  /*76e0*/  @!P0 SYNCS.PHASECHK.TRANS64 P0, [R0+URZ], R3 ;  /* 0x00000003000085a7 */ /* 0x000ea400080010ff */
[----:B--2---:R-:W-:Y:S05]  /*76f0*/  @!P0 BRA `(.L_x_148) ;  /* 0xfffffffc00f08947 */ /* 0x004fea000383ffff */
[----:B------:R-:W-:Y:S05]  /*7700*/  BRA `(.L_x_149) ;  /* 0xffffffb400587947 */ /* 0x000fea000383ffff */
.L_x_53:
[----:B---3--:R-:W-:-:S07]  /*7710*/  MOV R0, UR5 ;  /* 0x0000000500007c02 */ /* 0x008fce0008000f00 */
.L_x_150:
[----:B-1----:R1:W2:Y:S02]  /*7720*/  SYNCS.PHASECHK.TRANS64.TRYWAIT P0, [R0+URZ], R3 ;  /* 0x00000003000075a7 */ /* 0x0022a400080011ff */
[----:B--2---:R-:W-:Y:S05]  /*7730*/  @!P0 NANOSLEEP.SYNCS 0x989680 ;  /* 0x009896800000895d */ /* 0x004fea0003900000 */
[----:B------:R-:W2:Y:S02]  /*7740*/  @!P0 SYNCS.PHASECHK.TRANS64 P0, [R0+URZ], R3 ;  /* 0x00000003000085a7 */ /* 0x000ea400080010ff */
[----:B--2---:R-:W-:Y:S05]  /*7750*/  @!P0 BRA `(.L_x_150) ;  /* 0xfffffffc00f08947 */ /* 0x004fea000383ffff */
[----:B------:R-:W-:Y:S05]  /*7760*/  BRA `(.L_x_151) ;  /* 0xffffffb400647947 */ /* 0x000fea000383ffff */
.L_x_54:
[----:B---3--:R-:W-:-:S07]  /*7770*/  MOV R0, UR5 ;  /* 0x0000000500007c02 */ /* 0x008fce0008000f00 */
.L_x_152:
[----:B-1----:R1:W2:Y:S02]  /*7780*/  SYNCS.PHASECHK.TRANS64.TRYWAIT P0, [R0+URZ], R3 ;  /* 0x00000003000075a7 */ /* 0x0022a400080011ff */
[----:B--2---:R-:W-:Y:S05]  /*7790*/  @!P0 NANOSLEEP.SYNCS 0x989680 ;  /* 0x009896800000895d */ /* 0x004fea0003900000 */
[----:B------:R-:W2:Y:S02]  /*77a0*/  @!P0 SYNCS.PHASECHK.TRANS64 P0, [R0+URZ], R3 ;  /* 0x00000003000085a7 */ /* 0x000ea400080010ff */
[----:B--2---:R-:W-:Y:S05]  /*77b0*/  @!P0 BRA `(.L_x_152) ;  /* 0xfffffffc00f08947 */ /* 0x004fea000383ffff */
[----:B------:R-:W-:Y:S05]  /*77c0*/  BRA `(.L_x_153) ;  /* 0xffffffb400707947 */ /* 0x000fea000383ffff */
.L_x_55:
[----:B---3--:R-:W-:-:S07]  /*77d0*/  MOV R0, UR5 ;  /* 0x0000000500007c02 */ /* 0x008fce0008000f00 */
.L_x_154:
[----:B-1----:R1:W2:Y:S02]  /*77e0*/  SYNCS.PHASECHK.TRANS64.TRYWAIT P0, [R0+URZ], R3 ;  /* 0x00000003000075a7 */ /* 0x0022a400080011ff */
[----:B--2---:R-:W-:Y:S05]  /*77f0*/  @!P0 NANOSLEEP.SYNCS 0x989680 ;  /* 0x009896800000895d */ /* 0x004fea0003900000 */
[----:B------:R-:W2:Y:S02]  /*7800*/  @!P0 SYNCS.PHASECHK.TRANS64 P0, [R0+URZ], R3 ;  /* 0x00000003000085a7 */ /* 0x000ea400080010ff */
[----:B--2---:R-:W-:Y:S05]  /*7810*/  @!P0 BRA `(.L_x_154) ;  /* 0xfffffffc00f08947 */ /* 0x004fea000383ffff */
[----:B------:R-:W-:Y:S05]  /*7820*/  BRA `(.L_x_155) ;  /* 0xffffffb4007c7947 */ /* 0x000fea000383ffff */
.L_x_56:
[----:B---3--:R-:W-:-:S07]  /*7830*/  MOV R0, UR5 ;  /* 0x0000000500007c02 */ /* 0x008fce0008000f00 */
.L_x_156:
[----:B-1----:R1:W2:Y:S02]  /*7840*/  SYNCS.PHASECHK.TRANS64.TRYWAIT P0, [R0+URZ], R3 ;  /* 0x00000003000075a7 */ /* 0x0022a400080011ff */
[----:B--2---:R-:W-:Y:S05]  /*7850*/  @!P0 NANOSLEEP.SYNCS 0x989680 ;  /* 0x009896800000895d */ /* 0x004fea0003900000 */
[----:B------:R-:W2:Y:S02]  /*7860*/  @!P0 SYNCS.PHASECHK.TRANS64 P0, [R0+URZ], R3 ;  /* 0x00000003000085a7 */ /* 0x000ea400080010ff */
[----:B--2---:R-:W-:Y:S05]  /*7870*/  @!P0 BRA `(.L_x_156) ;  /* 0xfffffffc00f08947 */ /* 0x004fea000383ffff */
[----:B------:R-:W-:Y:S05]  /*7880*/  BRA `(.L_x_157) ;  /* 0xffffffb400887947 */ /* 0x000fea000383ffff */
.L_x_57:
[----:B---3--:R-:W-:-:S07]  /*7890*/  MOV R0, UR5 ;  /* 0x0000000500007c02 */ /* 0x008fce0008000f00 */
.L_x_158:
[----:B-1----:R1:W2:Y:S02]  /*78a0*/  SYNCS.PHASECHK.TRANS64.TRYWAIT P0, [R0+URZ], R3 ;  /* 0x00000003000075a7 */ /* 0x0022a400080011ff */
[----:B--2---:R-:W-:Y:S05]  /*78b0*/  @!P0 NANOSLEEP.SYNCS 0x989680 ;  /* 0x009896800000895d */ /* 0x004fea0003900000 */
[----:B------:R-:W2:Y:S02]  /*78c0*/  @!P0 SYNCS.PHASECHK.TRANS64 P0, [R0+URZ], R3 ;  /* 0x00000003000085a7 */ /* 0x000ea400080010ff */
[----:B--2---:R-:W-:Y:S05]  /*78d0*/  @!P0 BRA `(.L_x_158) ;  /* 0xfffffffc00f08947 */ /* 0x004fea000383ffff */
[----:B------:R-:W-:Y:S05]  /*78e0*/  BRA `(.L_x_159) ;  /* 0xffffffb400947947 */ /* 0x000fea000383ffff */
.L_x_58:
[----:B---3--:R-:W-:-:S07]  /*78f0*/  MOV R0, UR5 ;  /* 0x0000000500007c02 */ /* 0x008fce0008000f00 */
.L_x_160:
[----:B-1----:R1:W2:Y:S02]  /*7900*/  SYNCS.PHASECHK.TRANS64.TRYWAIT P0, [R0+URZ], R3 ;  /* 0x00000003000075a7 */ /* 0x0022a400080011ff */
[----:B--2---:R-:W-:Y:S05]  /*7910*/  @!P0 NANOSLEEP.SYNCS 0x989680 ;  /* 0x009896800000895d */ /* 0x004fea0003900000 */
[----:B------:R-:W2:Y:S02]  /*7920*/  @!P0 SYNCS.PHASECHK.TRANS64 P0, [R0+URZ], R3 ;  /* 0x00000003000085a7 */ /* 0x000ea400080010ff */
[----:B--2---:R-:W-:Y:S05]  /*7930*/  @!P0 BRA `(.L_x_160) ;  /* 0xfffffffc00f08947 */ /* 0x004fea000383ffff */
[----:B------:R-:W-:Y:S05]  /*7940*/  BRA `(.L_x_161) ;  /* 0xffffffb400a07947 */ /* 0x000fea000383ffff */
.L_x_59:
[----:B---3--:R-:W-:-:S07]  /*7950*/  MOV R0, UR5 ;  /* 0x0000000500007c02 */ /* 0x008fce0008000f00 */
.L_x_162:
[----:B-1----:R1:W2:Y:S02]  /*7960*/  SYNCS.PHASECHK.TRANS64.TRYWAIT P0, [R0+URZ], R3 ;  /* 0x00000003000075a7 */ /* 0x0022a400080011ff */
[----:B--2---:R-:W-:Y:S05]  /*7970*/  @!P0 NANOSLEEP.SYNCS 0x989680 ;  /* 0x009896800000895d */ /* 0x004fea0003900000 */
[----:B------:R-:W2:Y:S02]  /*7980*/  @!P0 SYNCS.PHASECHK.TRANS64 P0, [R0+URZ], R3 ;  /* 0x00000003000085a7 */ /* 0x000ea400080010ff */
[----:B--2---:R-:W-:Y:S05]  /*7990*/  @!P0 BRA `(.L_x_162) ;  /* 0xfffffffc00f08947 */ /* 0x004fea000383ffff */
[----:B------:R-:W-:Y:S05]  /*79a0*/  BRA `(.L_x_163) ;  /* 0xffffffb400ac7947 */ /* 0x000fea000383ffff */
.L_x_60:
[----:B---3--:R-:W-:-:S07]  /*79b0*/  MOV R0, UR5 ;  /* 0x0000000500007c02 */ /* 0x008fce0008000f00 */
.L_x_164:
[----:B-1----:R1:W2:Y:S02]  /*79c0*/  SYNCS.PHASECHK.TRANS64.TRYWAIT P0, [R0+URZ], R3 ;  /* 0x00000003000075a7 */ /* 0x0022a400080011ff */
[----:B--2---:R-:W-:Y:S05]  /*79d0*/  @!P0 NANOSLEEP.SYNCS 0x989680 ;  /* 0x009896800000895d */ /* 0x004fea0003900000 */
[----:B------:R-:W2:Y:S02]  /*79e0*/  @!P0 SYNCS.PHASECHK.TRANS64 P0, [R0+URZ], R3 ;  /* 0x00000003000085a7 */ /* 0x000ea400080010ff */
[----:B--2---:R-:W-:Y:S05]  /*79f0*/  @!P0 BRA `(.L_x_164) ;  /* 0xfffffffc00f08947 */ /* 0x004fea000383ffff */
[----:B------:R-:W-:Y:S05]  /*7a00*/  BRA `(.L_x_165) ;  /* 0xffffffb400b87947 */ /* 0x000fea000383ffff */
.L_x_63:
[----:B-1----:R1:W2:Y:S02]  /*7a10*/  SYNCS.PHASECHK.TRANS64.TRYWAIT P0, [R0+URZ+0x1a0], R5 ;  /* 0x0001a005000075a7 */ /* 0x0022a400080011ff */
[----:B--2---:R-:W-:Y:S05]  /*7a20*/  @!P0 NANOSLEEP.SYNCS 0x989680 ;  /* 0x009896800000895d */ /* 0x004fea0003900000 */
[----:B------:R-:W2:Y:S02]  /*7a30*/  @!P0 SYNCS.PHASECHK.TRANS64 P0, [R0+URZ+0x1a0], R5 ;  /* 0x0001a005000085a7 */ /* 0x000ea400080010ff */
[----:B--2---:R-:W-:Y:S05]  /*7a40*/  @!P0 BRA `(.L_x_63) ;  /* 0xfffffffc00f08947 */ /* 0x004fea000383ffff */
[----:B------:R-:W-:Y:S05]  /*7a50*/  BRA `(.L_x_166) ;  /* 0xffffffb800187947 */ /* 0x000fea000383ffff */
.L_x_64:
[----:B------:R-:W-:-:S07]  /*7a60*/  MOV R0, UR5 ;  /* 0x0000000500007c02 */ /* 0x000fce0008000f00 */
.L_x_167:
[----:B-1----:R1:W2:Y:S02]  /*7a70*/  SYNCS.PHASECHK.TRANS64.TRYWAIT P0, [R0+URZ+0x150], R7 ;  /* 0x00015007000075a7 */ /* 0x0022a400080011ff */
[----:B--2---:R-:W-:Y:S05]  /*7a80*/  @!P0 NANOSLEEP.SYNCS 0x989680 ;  /* 0x009896800000895d */ /* 0x004fea0003900000 */
[----:B------:R-:W2:Y:S02]  /*7a90*/  @!P0 SYNCS.PHASECHK.TRANS64 P0, [R0+URZ+0x150], R7 ;  /* 0x00015007000085a7 */ /* 0x000ea400080010ff */
[----:B--2---:R-:W-:Y:S05]  /*7aa0*/  @!P0 BRA `(.L_x_167) ;  /* 0xfffffffc00f08947 */ /* 0x004fea000383ffff */
[----:B------:R-:W-:Y:S05]  /*7ab0*/  BRA `(.L_x_168) ;  /* 0xffffffb800287947 */ /* 0x000fea000383ffff */
.L_x_65:
[----:B-1----:R1:W2:Y:S02]  /*7ac0*/  SYNCS.PHASECHK.TRANS64.TRYWAIT P1, [R0+URZ+0x140], R5 ;  /* 0x00014005000075a7 */ /* 0x0022a400080211ff */
[----:B--2---:R-:W-:Y:S05]  /*7ad0*/  @!P1 NANOSLEEP.SYNCS 0x989680 ;  /* 0x009896800000995d */ /* 0x004fea0003900000 */
[----:B------:R-:W2:Y:S02]  /*7ae0*/  @!P1 SYNCS.PHASECHK.TRANS64 P1, [R0+URZ+0x140], R5 ;  /* 0x00014005000095a7 */ /* 0x000ea400080210ff */
[----:B--2---:R-:W-:Y:S05]  /*7af0*/  @!P1 BRA `(.L_x_65) ;  /* 0xfffffffc00f09947 */ /* 0x004fea000383ffff */
[----:B------:R-:W-:Y:S05]  /*7b00*/  BRA `(.L_x_169) ;  /* 0xffffffb800587947 */ /* 0x000fea000383ffff */
.L_x_68:
[----:B------:R-:W-:-:S07]  /*7b10*/  MOV R0, UR5 ;  /* 0x0000000500007c02 */ /* 0x000fce0008000f00 */
.L_x_170:
[----:B-1----:R1:W2:Y:S02]  /*7b20*/  SYNCS.PHASECHK.TRANS64.TRYWAIT P0, [R0+URZ+0x150], R3 ;  /* 0x00015003000075a7 */ /* 0x0022a400080011ff */
[----:B--2---:R-:W-:Y:S05]  /*7b30*/  @!P0 NANOSLEEP.SYNCS 0x989680 ;  /* 0x009896800000895d */ /* 0x004fea0003900000 */
[----:B------:R-:W2:Y:S02]  /*7b40*/  @!P0 SYNCS.PHASECHK.TRANS64 P0, [R0+URZ+0x150], R3 ;  /* 0x00015003000085a7 */ /* 0x000ea400080010ff */
[----:B--2---:R-:W-:Y:S05]  /*7b50*/  @!P0 BRA `(.L_x_170) ;  /* 0xfffffffc00f08947 */ /* 0x004fea000383ffff */
[----:B------:R-:W-:Y:S05]  /*7b60*/  BRA `(.L_x_67) ;  /* 0xffffffb800ac7947 */ /* 0x000fea000383ffff */
.L_x_77:
[----:B-1----:R-:W-:-:S04]  /*7b70*/  MOV R4, UR6 ;  /* 0x0000000600047c02 */ /* 0x002fc80008000f00 */
[----:B------:R1:W2:Y:S03]  /*7b80*/  SYNCS.PHASECHK.TRANS64.TRYWAIT P0, [R4+URZ+0x8], R5 ;  /* 0x00000805040075a7 */ /* 0x0002a600080011ff */
[----:B--2---:R-:W-:Y:S05]  /*7b90*/  @!P0 NANOSLEEP.SYNCS 0x989680 ;  /* 0x009896800000895d */ /* 0x004fea0003900000 */
[----:B------:R-:W2:Y:S02]  /*7ba0*/  @!P0 SYNCS.PHASECHK.TRANS64 P0, [R4+URZ+0x8], R5 ;  /* 0x00000805040085a7 */ /* 0x000ea400080010ff */
[----:B--2---:R-:W-:Y:S05]  /*7bb0*/  @!P0 BRA `(.L_x_77) ;  /* 0xfffffffc00ec8947 */ /* 0x004fea000383ffff */
[----:B------:R-:W-:Y:S05]  /*7bc0*/  BRA `(.L_x_76) ;  /* 0xffffffbc00607947 */ /* 0x000fea000383ffff */
.L_x_79:
[----:B------:R-:W-:Y:S01]  /*7bd0*/  BSSY B0, `(.L_x_171) ;  /* 0x0000006000007945 */ /* 0x000fe20003800000 */
[----:B------:R-:W-:-:S07]  /*7be0*/  MOV R15, 0xffffffff ;  /* 0xffffffff000f7802 */ /* 0x000fce0000000f00 */
[----:B-1---5:R-:W-:Y:S05]  /*7bf0*/  WARPSYNC.COLLECTIVE R15, `(.L_x_172) ;  /* 0x000000000f0c7348 */ /* 0x022fea0003c00000 */
[----:B------:R-:W-:Y:S02]  /*7c00*/  ELECT P6, UR79, PT ;  /* 0x00000000004f782f */ /* 0x000fe400038c0000 */
[----:B------:R-:W-:Y:S01]  /*7c10*/  MOV R14, UR79 ;  /* 0x0000004f000e7c02 */ /* 0x000fe20008000f00 */
[----:B-1---5:R-:W-:Y:S10]  /*7c20*/  ENDCOLLECTIVE ;  /* 0x000000000000791b */ /* 0x022ff40003800000 */
.L_x_172:
[----:B------:R-:W-:Y:S05]  /*7c30*/  BSYNC B0 ;  /* 0x0000000000007941 */ /* 0x000fea0003800000 */
.L_x_171:
[----:B------:R-:W-:Y:S05]  /*7c40*/  BRA `(.L_x_173) ;  /* 0xffffffbc00907947 */ /* 0x000fea000383ffff */
.L_x_81:
[----:B-1----:R-:W-:-:S04]  /*7c50*/  MOV R2, UR6 ;  /* 0x0000000600027c02 */ /* 0x002fc80008000f00 */
[----:B------:R1:W2:Y:S03]  /*7c60*/  SYNCS.PHASECHK.TRANS64.TRYWAIT P0, [R2+URZ+0x8], R3 ;  /* 0x00000803020075a7 */ /* 0x0002a600080011ff */
[----:B--2---:R-:W-:Y:S05]  /*7c70*/  @!P0 NANOSLEEP.SYNCS 0x989680 ;  /* 0x009896800000895d */ /* 0x004fea0003900000 */
[----:B------:R-:W2:Y:S02]  /*7c80*/  @!P0 SYNCS.PHASECHK.TRANS64 P0, [R2+URZ+0x8], R3 ;  /* 0x00000803020085a7 */ /* 0x000ea400080010ff */
[----:B--2---:R-:W-:Y:S05]  /*7c90*/  @!P0 BRA `(.L_x_81) ;  /* 0xfffffffc00ec8947 */ /* 0x004fea000383ffff */
[----:B------:R-:W-:Y:S05]  /*7ca0*/  BRA `(.L_x_80) ;  /* 0xffffffbc00947947 */ /* 0x000fea000383ffff */
.L_x_82:
[----:B-1----:R1:W2:Y:S02]  /*7cb0*/  SYNCS.PHASECHK.TRANS64.TRYWAIT P0, [R0+URZ+0x140], R5 ;  /* 0x00014005000075a7 */ /* 0x0022a400080011ff */
[----:B--2---:R-:W-:Y:S05]  /*7cc0*/  @!P0 NANOSLEEP.SYNCS 0x989680 ;  /* 0x009896800000895d */ /* 0x004fea0003900000 */
[----:B------:R-:W2:Y:S02]  /*7cd0*/  @!P0 SYNCS.PHASECHK.TRANS64 P0, [R0+URZ+0x140], R5 ;  /* 0x00014005000085a7 */ /* 0x000ea400080010ff */
[----:B--2---:R-:W-:Y:S05]  /*7ce0*/  @!P0 BRA `(.L_x_82) ;  /* 0xfffffffc00f08947 */ /* 0x004fea000383ffff */
[----:B------:R-:W-:Y:S05]  /*7cf0*/  BRA `(.L_x_174) ;  /* 0xffffffc000807947 */ /* 0x000fea000383ffff */
.L_x_84:
[----:B------:R-:W-:-:S07]  /*7d00*/  MOV R0, UR9 ;  /* 0x0000000900007c02 */ /* 0x000fce0008000f00 */
.L_x_175:
[----:B-1----:R1:W2:Y:S02]  /*7d10*/  SYNCS.PHASECHK.TRANS64.TRYWAIT P0, [R0+URZ+0x180], R5 ;  /* 0x00018005000075a7 */ /* 0x0022a400080011ff */
[----:B--2---:R-:W-:Y:S05]  /*7d20*/  @!P0 NANOSLEEP.SYNCS 0x989680 ;  /* 0x009896800000895d */ /* 0x004fea0003900000 */
[----:B------:R-:W2:Y:S02]  /*7d30*/  @!P0 SYNCS.PHASECHK.TRANS64 P0, [R0+URZ+0x180], R5 ;  /* 0x00018005000085a7 */ /* 0x000ea400080010ff */
[----:B--2---:R-:W-:Y:S05]  /*7d40*/  @!P0 BRA `(.L_x_175) ;  /* 0xfffffffc00f08947 */ /* 0x004fea000383ffff */
[----:B------:R-:W-:Y:S05]  /*7d50*/  BRA `(.L_x_176) ;  /* 0xffffffc000cc7947 */ /* 0x000fea000383ffff */
.L_x_87:
[----:B------:R-:W-:Y:S07]  /*7d60*/  MOV R0, UR8 ;  /* 0x0000000800007c02 */ /* 0x000fee0008000f00 */
.L_x_177:
[----:B-1----:R1:W2:Y:S02]  /*7d70*/  SYNCS.PHASECHK.TRANS64.TRYWAIT P0, [R0+URZ], R5 ;  /* 0x00000005000075a7 */ /* 0x0022a400080011ff */
[----:B--2---:R-:W-:Y:S05]  /*7d80*/  @!P0 NANOSLEEP.SYNCS 0x989680 ;  /* 0x009896800000895d */ /* 0x004fea0003900000 */
[----:B------:R-:W2:Y:S02]  /*7d90*/  @!P0 SYNCS.PHASECHK.TRANS64 P0, [R0+URZ], R5 ;  /* 0x00000005000085a7 */ /* 0x000ea400080010ff */
[----:B--2---:R-:W-:Y:S05]  /*7da0*/  @!P0 BRA `(.L_x_177) ;  /* 0xfffffffc00f08947 */ /* 0x004fea000383ffff */
[----:B------:R-:W-:Y:S05]  /*7db0*/  BRA `(.L_x_86) ;  /* 0xffffffc000e07947 */ /* 0x000fea000383ffff */
.L_x_91:
[----:B-1----:R-:W-:-:S07]  /*7dc0*/  MOV R0, UR8 ;  /* 0x0000000800007c02 */ /* 0x002fce0008000f00 */
.L_x_178:
[----:B-1----:R1:W2:Y:S02]  /*7dd0*/  SYNCS.PHASECHK.TRANS64.TRYWAIT P0, [R0+URZ], R3 ;  /* 0x00000003000075a7 */ /* 0x0022a400080011ff */
[----:B--2---:R-:W-:Y:S05]  /*7de0*/  @!P0 NANOSLEEP.SYNCS 0x989680 ;  /* 0x009896800000895d */ /* 0x004fea0003900000 */
[----:B------:R-:W2:Y:S02]  /*7df0*/  @!P0 SYNCS.PHASECHK.TRANS64 P0, [R0+URZ], R3 ;  /* 0x00000003000085a7 */ /* 0x000ea400080010ff */
[----:B--2---:R-:W-:Y:S05]  /*7e00*/  @!P0 BRA `(.L_x_178) ;  /* 0xfffffffc00f08947 */ /* 0x004fea000383ffff */
[----:B------:R-:W-:Y:S05]  /*7e10*/  BRA `(.L_x_179) ;  /* 0xffffffc400d47947 */ /* 0x000fea000383ffff */
.L_x_92:
[----:B------:R-:W-:-:S07]  /*7e20*/  MOV R0, UR8 ;  /* 0x0000000800007c02 */ /* 0x000fce0008000f00 */
.L_x_180:
[----:B-1----:R1:W2:Y:S02]  /*7e30*/  SYNCS.PHASECHK.TRANS64.TRYWAIT P0, [R0+URZ], R3 ;  /* 0x00000003000075a7 */ /* 0x0022a400080011ff */
[----:B--2---:R-:W-:Y:S05]  /*7e40*/  @!P0 NANOSLEEP.SYNCS 0x989680 ;  /* 0x009896800000895d */ /* 0x004fea0003900000 */
[----:B------:R-:W2:Y:S02]  /*7e50*/  @!P0 SYNCS.PHASECHK.TRANS64 P0, [R0+URZ], R3 ;  /* 0x00000003000085a7 */ /* 0x000ea400080010ff */
[----:B--2---:R-:W-:Y:S05]  /*7e60*/  @!P0 BRA `(.L_x_180) ;  /* 0xfffffffc00f08947 */ /* 0x004fea000383ffff */
[----:B------:R-:W-:Y:S05]  /*7e70*/  BRA `(.L_x_181) ;  /* 0xffffffc400e07947 */ /* 0x000fea000383ffff */
.L_x_93:
[----:B------:R-:W-:-:S07]  /*7e80*/  MOV R0, UR8 ;  /* 0x0000000800007c02 */ /* 0x000fce0008000f00 */
.L_x_182:
[----:B-1----:R1:W2:Y:S02]  /*7e90*/  SYNCS.PHASECHK.TRANS64.TRYWAIT P0, [R0+URZ], R3 ;  /* 0x00000003000075a7 */ /* 0x0022a400080011ff */
[----:B--2---:R-:W-:Y:S05]  /*7ea0*/  @!P0 NANOSLEEP.SYNCS 0x989680 ;  /* 0x009896800000895d */ /* 0x004fea0003900000 */
[----:B------:R-:W2:Y:S02]  /*7eb0*/  @!P0 SYNCS.PHASECHK.TRANS64 P0, [R0+URZ], R3 ;  /* 0x00000003000085a7 */ /* 0x000ea400080010ff */
[----:B--2---:R-:W-:Y:S05]  /*7ec0*/  @!P0 BRA `(.L_x_182) ;  /* 0xfffffffc00f08947 */ /* 0x004fea000383ffff */
[----:B------:R-:W-:Y:S05]  /*7ed0*/  BRA `(.L_x_183) ;  /* 0xffffffc400ec7947 */ /* 0x000fea000383ffff */
.L_x_96:
[----:B------:R-:W-:-:S07]  /*7ee0*/  MOV R0, UR7 ;  /* 0x0000000700007c02 */ /* 0x000fce0008000f00 */
.L_x_184:
[----:B-1----:R1:W2:Y:S02]  /*7ef0*/  SYNCS.PHASECHK.TRANS64.TRYWAIT P1, [R0+URZ+0x1c0], R3 ;  /* 0x0001c003000075a7 */ /* 0x0022a400080211ff */
[----:B--2---:R-:W-:Y:S05]  /*7f00*/  @!P1 NANOSLEEP.SYNCS 0x989680 ;  /* 0x009896800000995d */ /* 0x004fea0003900000 */
[----:B------:R-:W2:Y:S02]  /*7f10*/  @!P1 SYNCS.PHASECHK.TRANS64 P1, [R0+URZ+0x1c0], R3 ;  /* 0x0001c003000095a7 */ /* 0x000ea400080210ff */
[----:B--2---:R-:W-:Y:S05]  /*7f20*/  @!P1 BRA `(.L_x_184) ;  /* 0xfffffffc00f09947 */ /* 0x004fea000383ffff */
[----:B------:R-:W-:Y:S05]  /*7f30*/  BRA `(.L_x_185) ;  /* 0xffffffc800387947 */ /* 0x000fea000383ffff */
.L_x_101:
[----:B--2---:R2:W4:Y:S02]  /*7f40*/  SYNCS.PHASECHK.TRANS64.TRYWAIT P0, [R0+URZ+0x140], R3 ;  /* 0x00014003000075a7 */ /* 0x00452400080011ff */
[----:B----4-:R-:W-:Y:S05]  /*7f50*/  @!P0 NANOSLEEP.SYNCS 0x989680 ;  /* 0x009896800000895d */ /* 0x010fea0003900000 */
[----:B------:R-:W4:Y:S02]  /*7f60*/  @!P0 SYNCS.PHASECHK.TRANS64 P0, [R0+URZ+0x140], R3 ;  /* 0x00014003000085a7 */ /* 0x000f2400080010ff */
[----:B----4-:R-:W-:Y:S05]  /*7f70*/  @!P0 BRA `(.L_x_101) ;  /* 0xfffffffc00f08947 */ /* 0x010fea000383ffff */
[----:B------:R-:W-:Y:S05]  /*7f80*/  BRA `(.L_x_186) ;  /* 0xffffffcc003c7947 */ /* 0x000fea000383ffff */
.L_x_104:
[----:B------:R-:W-:Y:S07]  /*7f90*/  MOV R0, UR6 ;  /* 0x0000000600007c02 */ /* 0x000fee0008000f00 */
.L_x_187:
[----:B--2---:R2:W4:Y:S02]  /*7fa0*/  SYNCS.PHASECHK.TRANS64.TRYWAIT P0, [R0+URZ+0x138], R3 ;  /* 0x00013803000075a7 */ /* 0x00452400080011ff */
[----:B----4-:R-:W-:Y:S05]  /*7fb0*/  @!P0 NANOSLEEP.SYNCS 0x989680 ;  /* 0x009896800000895d */ /* 0x010fea0003900000 */
[----:B------:R-:W4:Y:S02]  /*7fc0*/  @!P0 SYNCS.PHASECHK.TRANS64 P0, [R0+URZ+0x138], R3 ;  /* 0x00013803000085a7 */ /* 0x000f2400080010ff */
[----:B----4-:R-:W-:Y:S05]  /*7fd0*/  @!P0 BRA `(.L_x_187) ;  /* 0xfffffffc00f08947 */ /* 0x010fea000383ffff */
[----:B------:R-:W-:Y:S05]  /*7fe0*/  BRA `(.L_x_103) ;  /* 0xffffffd000287947 */ /* 0x000fea000383ffff */
.L_x_107:
[----:B------:R-:W-:Y:S07]  /*7ff0*/  MOV R3, UR6 ;  /* 0x0000000600037c02 */ /* 0x000fee0008000f00 */
.L_x_188:
[----:B-1----:R1:W2:Y:S02]  /*8000*/  SYNCS.PHASECHK.TRANS64.TRYWAIT P2, [R3+URZ+0x128], R26 ;  /* 0x0001281a030075a7 */ /* 0x0022a400080411ff */
[----:B--2---:R-:W-:Y:S05]  /*8010*/  @!P2 NANOSLEEP.SYNCS 0x989680 ;  /* 0x009896800000a95d */ /* 0x004fea0003900000 */
[----:B------:R-:W2:Y:S02]  /*8020*/  @!P2 SYNCS.PHASECHK.TRANS64 P2, [R3+URZ+0x128], R26 ;  /* 0x0001281a0300a5a7 */ /* 0x000ea400080410ff */
[----:B--2---:R-:W-:Y:S05]  /*8030*/  @!P2 BRA `(.L_x_188) ;  /* 0xfffffffc00f0a947 */ /* 0x004fea000383ffff */
[----:B------:R-:W-:Y:S05]  /*8040*/  BRA `(.L_x_189) ;  /* 0xffffffd000bc7947 */ /* 0x000fea000383ffff */
.L_x_110:
[----:B--2---:R2:W3:Y:S02]  /*8050*/  SYNCS.PHASECHK.TRANS64.TRYWAIT P0, [R0+URZ+0x140], R3 ;  /* 0x00014003000075a7 */ /* 0x0044e400080011ff */
[----:B---3--:R-:W-:Y:S05]  /*8060*/  @!P0 NANOSLEEP.SYNCS 0x989680 ;  /* 0x009896800000895d */ /* 0x008fea0003900000 */
[----:B------:R-:W3:Y:S02]  /*8070*/  @!P0 SYNCS.PHASECHK.TRANS64 P0, [R0+URZ+0x140], R3 ;  /* 0x00014003000085a7 */ /* 0x000ee400080010ff */
[----:B---3--:R-:W-:Y:S05]  /*8080*/  @!P0 BRA `(.L_x_110) ;  /* 0xfffffffc00f08947 */ /* 0x008fea000383ffff */
[----:B------:R-:W-:Y:S05]  /*8090*/  BRA `(.L_x_190) ;  /* 0xffffffd8001c7947 */ /* 0x000fea000383ffff */
.L_x_121:
[----:B-1----:R-:W-:Y:S04]  /*80a0*/  MOV R0, UR43 ;  /* 0x0000002b00007c02 */ /* 0x002fe80008000f00 */
[----:B------:R1:W2:Y:S03]  /*80b0*/  SYNCS.PHASECHK.TRANS64.TRYWAIT P1, [R0+URZ+0x120], R3 ;  /* 0x00012003000075a7 */ /* 0x0002a600080211ff */
[----:B--2---:R-:W-:Y:S05]  /*80c0*/  @!P1 NANOSLEEP.SYNCS 0x989680 ;  /* 0x009896800000995d */ /* 0x004fea0003900000 */
[----:B------:R-:W2:Y:S02]  /*80d0*/  @!P1 SYNCS.PHASECHK.TRANS64 P1, [R0+URZ+0x120], R3 ;  /* 0x00012003000095a7 */ /* 0x000ea400080210ff */
[----:B--2---:R-:W-:Y:S05]  /*80e0*/  @!P1 BRA `(.L_x_121) ;  /* 0xfffffffc00ec9947 */ /* 0x004fea000383ffff */
[----:B------:R-:W-:Y:S05]  /*80f0*/  BRA `(.L_x_120) ;  /* 0xffffffe000fc7947 */ /* 0x000fea000383ffff */
.L_x_123:
[----:B------:R1:W1:Y:S02]  /*8100*/  SYNCS.PHASECHK.TRANS64.TRYWAIT P1, [R113+URZ+0x160], R2 ;  /* 0x00016002710075a7 */ /* 0x00026400080211ff */
[----:B-1----:R-:W-:Y:S05]  /*8110*/  @!P1 NANOSLEEP.SYNCS 0x989680 ;  /* 0x009896800000995d */ /* 0x002fea0003900000 */
[----:B------:R-:W1:Y:S02]  /*8120*/  @!P1 SYNCS.PHASECHK.TRANS64 P1, [R113+URZ+0x160], R2 ;  /* 0x00016002710095a7 */ /* 0x000e6400080210ff */
[----:B-1----:R-:W-:Y:S05]  /*8130*/  @!P1 BRA `(.L_x_123) ;  /* 0xfffffffc00f09947 */ /* 0x002fea000383ffff */
[----:B------:R-:W-:Y:S05]  /*8140*/  BRA `(.L_x_122) ;  /* 0xffffffe400387947 */ /* 0x000fea000383ffff */
        .weak           $__internal_0_$__cuda_sm10x_tcgen05_guardrail_trap_col_being_dealloced_not_returned_by_alloc
        .type           $__internal_0_$__cuda_sm10x_tcgen05_guardrail_trap_col_being_dealloced_not_returned_by_alloc,@function
        .size           $__internal_0_$__cuda_sm10x_tcgen05_guardrail_trap_col_being_dealloced_not_returned_by_alloc,($__internal_1_$__cuda_sm10x_tcgen05_guardrail_trap_phase_invalid_during_alloc - $__internal_0_$__cuda_sm10x_tcgen05_guardrail_trap_col_being_dealloced_not_returned_by_alloc)
$__internal_0_$__cuda_sm10x_tcgen05_guardrail_trap_col_being_dealloced_not_returned_by_alloc:
[----:B------:R-:W-:Y:S05]  /*8150*/  BPT.TRAP 0x1 ;  /* 0x000000040000795c */ /* 0x000fea0000300000 */
[----:B------:R-:W-:-:S04]  /*8160*/  HFMA2 R3, -RZ, RZ, 0, 0 ;  /* 0x00000000ff037431 */ /* 0x000fc800000001ff */
[----:B------:R-:W-:Y:S05]  /*8170*/  RET.REL.NODEC R2 `(_ZN7cutlass13device_kernelINS_4gemm6kernel13GemmUniversalIN4cute5tupleIJiiiiEEENS1_10collective13CollectiveMmaINS1_35MainloopSm100TmaUmmaWarpSpecializedILi18ELi2ELi4ENS5_IJNS4_1CILi2EEENSA_ILi1EEESC_EEEEENS5_IJNSA_ILi128EEENSA_ILi64EEESF_EEENS_12float_e4m3_tENS5_IJlSC_lEEESI_SJ_NS4_8TiledMMAINS4_8MMA_AtomIJNS4_10MMA_TraitsINS4_25SM100_MMA_F8F6F4_2x1SM_SSEJSI_SI_fSF_SG_NS4_17integral_constantINS4_4UMMA5MajorELSQ_0EEESR_NSO_INSP_7ScaleInELSS_0EEEST_EEEEEENS4_6LayoutINS5_IJSC_SC_SC_EEENS5_IJNSA_ILi0EEESY_SY_EEEEENS5_IJNS4_10UnderscoreES11_S11_EEEEENS4_18SM100_TMA_2SM_LOADENS4_14ComposedLayoutINS4_7SwizzleILi3ELi4ELi3EEENS4_18smem_ptr_flag_bitsILi8EEENSW_INS5_IJNSA_ILi8EEESF_EEENS5_IJSF_SC_EEEEEEEvNS4_8identityES14_S1E_vS1F_EENS_8epilogue10collective18CollectiveEpilogueINS1H_23Sm100TmaWarpSpecializedILi1ELi1ELi32ELb0ELb0EEEJNS5_IJSG_SG_SF_EEENS5_IJNSW_ISG_SC_EES1N_EEESI_SJ_SI_SJ_NS1H_6fusion15FusionCallbacksIS1L_NS1P_17LinearCombinationISI_fSI_fLNS_15FloatRoundStyleE2EEES1M_S1O_JEEENS4_5SM1004TMEM4LOAD26SM100_TMEM_LOAD_32dp32b32xENS4_13SM90_TMA_LOADENS15_INS16_ILi2ELi4ELi3EEES19_NSW_INS5_IJS1A_SG_EEENS5_IJSG_SC_EEEEEEENS4_39AutoVectorizingCopyWithAssumedAlignmentILi128EEENS4_14SM90_TMA_STOREES24_S26_S26_EEEvvEEEEvNT_6ParamsE) ;  /* 0xffffff7c02a07950 */ /* 0x000fea0003c3ffff */
        .weak           $__internal_1_$__cuda_sm10x_tcgen05_guardrail_trap_phase_invalid_during_alloc
        .type           $__internal_1_$__cuda_sm10x_tcgen05_guardrail_trap_phase_invalid_during_alloc,@function
        .size           $__internal_1_$__cuda_sm10x_tcgen05_guardrail_trap_phase_invalid_during_alloc,($__internal_2_$__cuda_sm10x_tcgen05_guardrail_trap_unallocated_columns_being_dealloced - $__internal_1_$__cuda_sm10x_tcgen05_guardrail_trap_phase_invalid_during_alloc)
$__internal_1_$__cuda_sm10x_tcgen05_guardrail_trap_phase_invalid_during_alloc:
[----:B------:R-:W-:Y:S05]  /*8180*/  BPT.TRAP 0x1 ;  /* 0x000000040000795c */ /* 0x000fea0000300000 */
[----:B------:R-:W-:-:S04]  /*8190*/  MOV R3, 0x0 ;  /* 0x0000000000037802 */ /* 0x000fc80000000f00 */
[----:B------:R-:W-:Y:S05]  /*81a0*/  RET.REL.NODEC R2 `(_ZN7cutlass13device_kernelINS_4gemm6kernel13GemmUniversalIN4cute5tupleIJiiiiEEENS1_10collective13CollectiveMmaINS1_35MainloopSm100TmaUmmaWarpSpecializedILi18ELi2ELi4ENS5_IJNS4_1CILi2EEENSA_ILi1EEESC_EEEEENS5_IJNSA_ILi128EEENSA_ILi64EEESF_EEENS_12float_e4m3_tENS5_IJlSC_lEEESI_SJ_NS4_8TiledMMAINS4_8MMA_AtomIJNS4_10MMA_TraitsINS4_25SM100_MMA_F8F6F4_2x1SM_SSEJSI_SI_fSF_SG_NS4_17integral_constantINS4_4UMMA5MajorELSQ_0EEESR_NSO_INSP_7ScaleInELSS_0EEEST_EEEEEENS4_6LayoutINS5_IJSC_SC_SC_EEENS5_IJNSA_ILi0EEESY_SY_EEEEENS5_IJNS4_10UnderscoreES11_S11_EEEEENS4_18SM100_TMA_2SM_LOADENS4_14ComposedLayoutINS4_7SwizzleILi3ELi4ELi3EEENS4_18smem_ptr_flag_bitsILi8EEENSW_INS5_IJNSA_ILi8EEESF_EEENS5_IJSF_SC_EEEEEEEvNS4_8identityES14_S1E_vS1F_EENS_8epilogue10collective18CollectiveEpilogueINS1H_23Sm100TmaWarpSpecializedILi1ELi1ELi32ELb0ELb0EEEJNS5_IJSG_SG_SF_EEENS5_IJNSW_ISG_SC_EES1N_EEESI_SJ_SI_SJ_NS1H_6fusion15FusionCallbacksIS1L_NS1P_17LinearCombinationISI_fSI_fLNS_15FloatRoundStyleE2EEES1M_S1O_JEEENS4_5SM1004TMEM4LOAD26SM100_TMEM_LOAD_32dp32b32xENS4_13SM90_TMA_LOADENS15_INS16_ILi2ELi4ELi3EEES19_NSW_INS5_IJS1A_SG_EEENS5_IJSG_SC_EEEEEEENS4_39AutoVectorizingCopyWithAssumedAlignmentILi128EEENS4_14SM90_TMA_STOREES24_S26_S26_EEEvvEEEEvNT_6ParamsE) ;  /* 0xffffff7c02947950 */ /* 0x000fea0003c3ffff */
        .weak           $__internal_2_$__cuda_sm10x_tcgen05_guardrail_trap_unallocated_columns_being_dealloced
        .type           $__internal_2_$__cuda_sm10x_tcgen05_guardrail_trap_unallocated_columns_being_dealloced,@function
        .size           $__internal_2_$__cuda_sm10x_tcgen05_guardrail_trap_unallocated_columns_being_dealloced,(.L_x_192 - $__internal_2_$__cuda_sm10x_tcgen05_guardrail_trap_unallocated_columns_being_dealloced)
$__internal_2_$__cuda_sm10x_tcgen05_guardrail_trap_unallocated_columns_being_dealloced:
[----:B------:R-:W-:Y:S05]  /*81b0*/  BPT.TRAP 0x1 ;  /* 0x000000040000795c */ /* 0x000fea0000300000 */
[----:B------:R-:W-:-:S04]  /*81c0*/  HFMA2 R3, -RZ, RZ, 0, 0 ;  /* 0x00000000ff037431 */ /* 0x000fc800000001ff */
[----:B------:R-:W-:Y:S05]  /*81d0*/  RET.REL.NODEC R2 `(_ZN7cutlass13device_kernelINS_4gemm6kernel13GemmUniversalIN4cute5tupleIJiiiiEEENS1_10collective13CollectiveMmaINS1_35MainloopSm100TmaUmmaWarpSpecializedILi18ELi2ELi4ENS5_IJNS4_1CILi2EEENSA_ILi1EEESC_EEEEENS5_IJNSA_ILi128EEENSA_ILi64EEESF_EEENS_12float_e4m3_tENS5_IJlSC_lEEESI_SJ_NS4_8TiledMMAINS4_8MMA_AtomIJNS4_10MMA_TraitsINS4_25SM100_MMA_F8F6F4_2x1SM_SSEJSI_SI_fSF_SG_NS4_17integral_constantINS4_4UMMA5MajorELSQ_0EEESR_NSO_INSP_7ScaleInELSS_0EEEST_EEEEEENS4_6LayoutINS5_IJSC_SC_SC_EEENS5_IJNSA_ILi0EEESY_SY_EEEEENS5_IJNS4_10UnderscoreES11_S11_EEEEENS4_18SM100_TMA_2SM_LOADENS4_14ComposedLayoutINS4_7SwizzleILi3ELi4ELi3EEENS4_18smem_ptr_flag_bitsILi8EEENSW_INS5_IJNSA_ILi8EEESF_EEENS5_IJSF_SC_EEEEEEEvNS4_8identityES14_S1E_vS1F_EENS_8epilogue10collective18CollectiveEpilogueINS1H_23Sm100TmaWarpSpecializedILi1ELi1ELi32ELb0ELb0EEEJNS5_IJSG_SG_SF_EEENS5_IJNSW_ISG_SC_EES1N_EEESI_SJ_SI_SJ_NS1H_6fusion15FusionCallbacksIS1L_NS1P_17LinearCombinationISI_fSI_fLNS_15FloatRoundStyleE2EEES1M_S1O_JEEENS4_5SM1004TMEM4LOAD26SM100_TMEM_LOAD_32dp32b32xENS4_13SM90_TMA_LOADENS15_INS16_ILi2ELi4ELi3EEES19_NSW_INS5_IJS1A_SG_EEENS5_IJSG_SC_EEEEEEENS4_39AutoVectorizingCopyWithAssumedAlignmentILi128EEENS4_14SM90_TMA_STOREES24_S26_S26_EEEvvEEEEvNT_6ParamsE) ;  /* 0xffffff7c02887950 */ /* 0x000fea0003c3ffff */
.L_x_191:
[----:B------:R-:W-:-:S00]  /*81e0*/  BRA `(.L_x_191) ;  /* 0xfffffffc00fc7947 */ /* 0x000fc0000383ffff */
[----:B------:R-:W-:-:S00]  /*81f0*/  NOP ;  /* 0x0000000000007918 */ /* 0x000fc00000000000 */
        /* <DEDUP_REMOVED lines=8> */
.L_x_192:


//--------------------- .nv.global.init           --------------------------
	.section	.nv.global.init,"aw",@progbits
.nv.global.init:
	.type		$str$27,@object
	.size		$str$27,($str$28 - $str$27)
$str$27:
        /*0000*/ 	.byte	0x28, 0x61, 0x64, 0x64, 0x72, 0x65, 0x73, 0x73, 0x20, 0x26, 0x20, 0x6d, 0x61, 0x73, 0x6b, 0x29
        /*0010*/ 	.byte	0x20, 0x3d, 0x3d, 0x20, 0x30, 0x00
	.type		$str$28,@object
	.size		$str$28,($str$26 - $str$28)
$str$28:
        /*0016*/ 	.byte	0x2f, 0x74, 0x6d, 0x70, 0x2f, 0x63, 0x75, 0x74, 0x6c, 0x61, 0x73, 0x73, 0x5f, 0x73, 0x77, 0x65
        /*0026*/ 	.byte	0x65, 0x70, 0x5f, 0x73, 0x72, 0x63, 0x2f, 0x69, 0x6e, 0x63, 0x6c, 0x75, 0x64, 0x65, 0x2f, 0x63
        /*0036*/ 	.byte	0x75, 0x74, 0x65, 0x2f, 0x70, 0x6f, 0x69, 0x6e, 0x74, 0x65, 0x72, 0x5f, 0x66, 0x6c, 0x61, 0x67
        /*0046*/ 	.byte	0x67, 0x65, 0x64, 0x2e, 0x68, 0x70, 0x70, 0x00
	.type		$str$26,@object
	.size		$str$26,($str$25 - $str$26)
$str$26:
        /*004e*/ 	.byte	0x2f, 0x74, 0x6d, 0x70, 0x2f, 0x63, 0x75, 0x74, 0x6c, 0x61, 0x73, 0x73, 0x5f, 0x73, 0x77, 0x65
        /*005e*/ 	.byte	0x65, 0x70, 0x5f, 0x73, 0x72, 0x63, 0x2f, 0x69, 0x6e, 0x63, 0x6c, 0x75, 0x64, 0x65, 0x2f, 0x63
        /*006e*/ 	.byte	0x75, 0x74, 0x65, 0x2f, 0x61, 0x74, 0x6f, 0x6d, 0x2f, 0x63, 0x6f, 0x70, 0x79, 0x5f, 0x74, 0x72
        /*007e*/ 	.byte	0x61, 0x69, 0x74, 0x73, 0x5f, 0x73, 0x6d, 0x31, 0x30, 0x30, 0x2e, 0x68, 0x70, 0x70, 0x00
	.type		$str$25,@object
	.size		$str$25,(__unnamed_1 - $str$25)
$str$25:
        /*008d*/ 	.byte	0x28, 0x28, 0x75, 0x69, 0x6e, 0x74, 0x33, 0x32, 0x5f, 0x74, 0x28, 0x74, 0x68, 0x72, 0x65, 0x61
        /*009d*/ 	.byte	0x64, 0x49, 0x64, 0x78, 0x2e, 0x78, 0x29, 0x20, 0x2f, 0x20, 0x33, 0x32, 0x29, 0x20, 0x25, 0x20
        /*00ad*/ 	.byte	0x34, 0x29, 0x20, 0x3d, 0x3d, 0x20, 0x28, 0x28, 0x28, 0x74, 0x6d, 0x65, 0x6d, 0x5f, 0x61, 0x64
        /*00bd*/ 	.byte	0x64, 0x72, 0x20, 0x3e, 0x3e, 0x20, 0x31, 0x36, 0x29, 0x20, 0x2f, 0x20, 0x33, 0x32, 0x29, 0x20
        /*00cd*/ 	.byte	0x25, 0x20, 0x34, 0x29, 0x00
	.type		__unnamed_1,@object
	.size		__unnamed_1,(__unnamed_2 - __unnamed_1)
__unnamed_1:
        /*00d2*/ 	.byte	0x61, 0x75, 0x74, 0x6f, 0x20, 0x63, 0x75, 0x74, 0x65, 0x3a, 0x3a, 0x61, 0x73, 0x5f, 0x70, 0x6f
        /* <DEDUP_REMOVED lines=24> */
        /*0262*/ 	.byte	0x3c, 0x34, 0x30, 0x39, 0x36, 0x3e, 0x3e, 0x3e, 0x3e, 0x5d, 0x00
	.type		__unnamed_2,@object
	.size		__unnamed_2,(.L_2 - __unnamed_2)
__unnamed_2:
        /* <DEDUP_REMOVED lines=40> */
        /*04ed*/ 	.byte	0x74, 0x65, 0x3a, 0x3a, 0x43, 0x3c, 0x30, 0x3e, 0x3e, 0x3e, 0x3e, 0x5d, 0x00
.L_2:


//--------------------- .nv.shared._ZN7cutlass13device_kernelINS_4gemm6kernel13GemmUniversalIN4cute5tupleIJiiiiEEENS1_10collective13CollectiveMmaINS1_35MainloopSm100TmaUmmaWarpSpecializedILi18ELi2ELi4ENS5_IJNS4_1CILi2EEENSA_ILi1EEESC_EEEEENS5_IJNSA_ILi128EEENSA_ILi64EEESF_EEENS_12float_e4m3_tENS5_IJlSC_lEEESI_SJ_NS4_8TiledMMAINS4_8MMA_AtomIJNS4_10MMA_TraitsINS4_25SM100_MMA_F8F6F4_2x1SM_SSEJSI_SI_fSF_SG_NS4_17integral_constantINS4_4UMMA5MajorELSQ_0EEESR_NSO_INSP_7ScaleInELSS_0EEEST_EEEEEENS4_6LayoutINS5_IJSC_SC_SC_EEENS5_IJNSA_ILi0EEESY_SY_EEEEENS5_IJNS4_10UnderscoreES11_S11_EEEEENS4_18SM100_TMA_2SM_LOADENS4_14ComposedLayoutINS4_7SwizzleILi3ELi4ELi3EEENS4_18smem_ptr_flag_bitsILi8EEENSW_INS5_IJNSA_ILi8EEESF_EEENS5_IJSF_SC_EEEEEEEvNS4_8identityES14_S1E_vS1F_EENS_8epilogue10collective18CollectiveEpilogueINS1H_23Sm100TmaWarpSpecializedILi1ELi1ELi32ELb0ELb0EEEJNS5_IJSG_SG_SF_EEENS5_IJNSW_ISG_SC_EES1N_EEESI_SJ_SI_SJ_NS1H_6fusion15FusionCallbacksIS1L_NS1P_17LinearCombinationISI_fSI_fLNS_15FloatRoundStyleE2EEES1M_S1O_JEEENS4_5SM1004TMEM4LOAD26SM100_TMEM_LOAD_32dp32b32xENS4_13SM90_TMA_LOADENS15_INS16_ILi2ELi4ELi3EEES19_NSW_INS5_IJS1A_SG_EEENS5_IJSG_SC_EEEEEEENS4_39AutoVectorizingCopyWithAssumedAlignmentILi128EEENS4_14SM90_TMA_STOREES24_S26_S26_EEEvvEEEEvNT_6ParamsE --------------------------
	.section	.nv.shared._ZN7cutlass13device_kernelINS_4gemm6kernel13GemmUniversalIN4cute5tupleIJiiiiEEENS1_10collective13CollectiveMmaINS1_35MainloopSm100TmaUmmaWarpSpecializedILi18ELi2ELi4ENS5_IJNS4_1CILi2EEENSA_ILi1EEESC_EEEEENS5_IJNSA_ILi128EEENSA_ILi64EEESF_EEENS_12float_e4m3_tENS5_IJlSC_lEEESI_SJ_NS4_8TiledMMAINS4_8MMA_AtomIJNS4_10MMA_TraitsINS4_25SM100_MMA_F8F6F4_2x1SM_SSEJSI_SI_fSF_SG_NS4_17integral_constantINS4_4UMMA5MajorELSQ_0EEESR_NSO_INSP_7ScaleInELSS_0EEEST_EEEEEENS4_6LayoutINS5_IJSC_SC_SC_EEENS5_IJNSA_ILi0EEESY_SY_EEEEENS5_IJNS4_10UnderscoreES11_S11_EEEEENS4_18SM100_TMA_2SM_LOADENS4_14ComposedLayoutINS4_7SwizzleILi3ELi4ELi3EEENS4_18smem_ptr_flag_bitsILi8EEENSW_INS5_IJNSA_ILi8EEESF_EEENS5_IJSF_SC_EEEEEEEvNS4_8identityES14_S1E_vS1F_EENS_8epilogue10collective18CollectiveEpilogueINS1H_23Sm100TmaWarpSpecializedILi1ELi1ELi32ELb0ELb0EEEJNS5_IJSG_SG_SF_EEENS5_IJNSW_ISG_SC_EES1N_EEESI_SJ_SI_SJ_NS1H_6fusion15FusionCallbacksIS1L_NS1P_17LinearCombinationISI_fSI_fLNS_15FloatRoundStyleE2EEES1M_S1O_JEEENS4_5SM1004TMEM4LOAD26SM100_TMEM_LOAD_32dp32b32xENS4_13SM90_TMA_LOADENS15_INS16_ILi2ELi4ELi3EEES19_NSW_INS5_IJS1A_SG_EEENS5_IJSG_SC_EEEEEEENS4_39AutoVectorizingCopyWithAssumedAlignmentILi128EEENS4_14SM90_TMA_STOREES24_S26_S26_EEEvvEEEEvNT_6ParamsE,"aw",@nobits
	.sectionflags	@""
	.align	16
	.zero		1024


//--------------------- .nv.shared.reserved.0     --------------------------
	.section	.nv.shared.reserved.0,"aw",@nobits
	.weak		__nv_reservedSMEM_offset_0_alias
	.size		__nv_reservedSMEM_offset_0_alias, 0, 64
	.other		__nv_reservedSMEM_offset_0_alias,@"STO_CUDA_RESERVED_SHARED STV_DEFAULT"
__nv_reservedSMEM_offset_0_alias:
	.zero		0
.nv.shared.reserved.0:
	.zero		64
	.weak		__nv_reservedSMEM_tcgen05_partition
	.type		__nv_reservedSMEM_tcgen05_partition,@object
	.size		__nv_reservedSMEM_tcgen05_partition,(.L_0 - __nv_reservedSMEM_tcgen05_partition)
__nv_reservedSMEM_tcgen05_partition:
	.zero		32
.L_0:


//--------------------- .nv.global                --------------------------
	.section	.nv.global,"aw",@nobits
.nv.global:
	.type		_ZN40_INTERNAL_04b88190_4_k_cu_4fa8f81c_336594cute1_E,@object
	.size		_ZN40_INTERNAL_04b88190_4_k_cu_4fa8f81c_336594cute1_E,(_ZN40_INTERNAL_04b88190_4_k_cu_4fa8f81c_336594cuda3std3__45__cpo6cbeginE - _ZN40_INTERNAL_04b88190_4_k_cu_4fa8f81c_336594cute1_E)
_ZN40_INTERNAL_04b88190_4_k_cu_4fa8f81c_336594cute1_E:
	.zero		1
	.type		_ZN40_INTERNAL_04b88190_4_k_cu_4fa8f81c_336594cuda3std3__45__cpo6cbeginE,@object
	.size		_ZN40_INTERNAL_04b88190_4_k_cu_4fa8f81c_336594cuda3std3__45__cpo6cbeginE,(_ZN40_INTERNAL_04b88190_4_k_cu_4fa8f81c_336594cuda3std3__48in_placeE - _ZN40_INTERNAL_04b88190_4_k_cu_4fa8f81c_336594cuda3std3__45__cpo6cbeginE)
_ZN40_INTERNAL_04b88190_4_k_cu_4fa8f81c_336594cuda3std3__45__cpo6cbeginE:
	.zero		1
	.type		_ZN40_INTERNAL_04b88190_4_k_cu_4fa8f81c_336594cuda3std3__48in_placeE,@object
	.size		_ZN40_INTERNAL_04b88190_4_k_cu_4fa8f81c_336594cuda3std3__48in_placeE,(_ZN40_INTERNAL_04b88190_4_k_cu_4fa8f81c_336594cuda3std6ranges3__45__cpo9iter_moveE - _ZN40_INTERNAL_04b88190_4_k_cu_4fa8f81c_336594cuda3std3__48in_placeE)
_ZN40_INTERNAL_04b88190_4_k_cu_4fa8f81c_336594cuda3std3__48in_placeE:
	.zero		1
	.type		_ZN40_INTERNAL_04b88190_4_k_cu_4fa8f81c_336594cuda3std6ranges3__45__cpo9iter_moveE,@object
	.size		_ZN40_INTERNAL_04b88190_4_k_cu_4fa8f81c_336594cuda3std6ranges3__45__cpo9iter_moveE,(_ZN40_INTERNAL_04b88190_4_k_cu_4fa8f81c_336594cuda3std3__45__cpo5beginE - _ZN40_INTERNAL_04b88190_4_k_cu_4fa8f81c_336594cuda3std6ranges3__45__cpo9iter_moveE)
_ZN40_INTERNAL_04b88190_4_k_cu_4fa8f81c_336594cuda3std6ranges3__45__cpo9iter_moveE:
	.zero		1
	.type		_ZN40_INTERNAL_04b88190_4_k_cu_4fa8f81c_336594cuda3std3__45__cpo5beginE,@object
	.size		_ZN40_INTERNAL_04b88190_4_k_cu_4fa8f81c_336594cuda3std3__45__cpo5beginE,(_ZN40_INTERNAL_04b88190_4_k_cu_4fa8f81c_336594cuda3std3__442_GLOBAL__N__04b88190_4_k_cu_4fa8f81c_336596ignoreE - _ZN40_INTERNAL_04b88190_4_k_cu_4fa8f81c_336594cuda3std3__45__cpo5beginE)
_ZN40_INTERNAL_04b88190_4_k_cu_4fa8f81c_336594cuda3std3__45__cpo5beginE:
	.zero		1
	.type		_ZN40_INTERNAL_04b88190_4_k_cu_4fa8f81c_336594cuda3std3__442_GLOBAL__N__04b88190_4_k_cu_4fa8f81c_336596ignoreE,@object
	.size		_ZN40_INTERNAL_04b88190_4_k_cu_4fa8f81c_336594cuda3std3__442_GLOBAL__N__04b88190_4_k_cu_4fa8f81c_336596ignoreE,(_ZN40_INTERNAL_04b88190_4_k_cu_4fa8f81c_336594cute7productE - _ZN40_INTERNAL_04b88190_4_k_cu_4fa8f81c_336594cuda3std3__442_GLOBAL__N__04b88190_4_k_cu_4fa8f81c_336596ignoreE)
_ZN40_INTERNAL_04b88190_4_k_cu_4fa8f81c_336594cuda3std3__442_GLOBAL__N__04b88190_4_k_cu_4fa8f81c_336596ignoreE:
	.zero		1
	.type		_ZN40_INTERNAL_04b88190_4_k_cu_4fa8f81c_336594cute7productE,@object
	.size		_ZN40_INTERNAL_04b88190_4_k_cu_4fa8f81c_336594cute7productE,(_ZN40_INTERNAL_04b88190_4_k_cu_4fa8f81c_336594cuda3std3__45__cpo3endE - _ZN40_INTERNAL_04b88190_4_k_cu_4fa8f81c_336594cute7productE)
_ZN40_INTERNAL_04b88190_4_k_cu_4fa8f81c_336594cute7productE:
	.zero		1
	.type		_ZN40_INTERNAL_04b88190_4_k_cu_4fa8f81c_336594cuda3std3__45__cpo3endE,@object
	.size		_ZN40_INTERNAL_04b88190_4_k_cu_4fa8f81c_336594cuda3std3__45__cpo3endE,(_ZN40_INTERNAL_04b88190_4_k_cu_4fa8f81c_336594cuda3std3__419piecewise_constructE - _ZN40_INTERNAL_04b88190_4_k_cu_4fa8f81c_336594cuda3std3__45__cpo3endE)
_ZN40_INTERNAL_04b88190_4_k_cu_4fa8f81c_336594cuda3std3__45__cpo3endE:
	.zero		1
	.type		_ZN40_INTERNAL_04b88190_4_k_cu_4fa8f81c_336594cuda3std3__419piecewise_constructE,@object
	.size		_ZN40_INTERNAL_04b88190_4_k_cu_4fa8f81c_336594cuda3std3__419piecewise_constructE,(_ZN40_INTERNAL_04b88190_4_k_cu_4fa8f81c_336594cuda3std3__45__cpo4cendE - _ZN40_INTERNAL_04b88190_4_k_cu_4fa8f81c_336594cuda3std3__419piecewise_constructE)
_ZN40_INTERNAL_04b88190_4_k_cu_4fa8f81c_336594cuda3std3__419piecewise_constructE:
	.zero		1
	.type		_ZN40_INTERNAL_04b88190_4_k_cu_4fa8f81c_336594cuda3std3__45__cpo4cendE,@object
	.size		_ZN40_INTERNAL_04b88190_4_k_cu_4fa8f81c_336594cuda3std3__45__cpo4cendE,(_ZN40_INTERNAL_04b88190_4_k_cu_4fa8f81c_336594cuda3std6ranges3__45__cpo4swapE - _ZN40_INTERNAL_04b88190_4_k_cu_4fa8f81c_336594cuda3std3__45__cpo4cendE)
_ZN40_INTERNAL_04b88190_4_k_cu_4fa8f81c_336594cuda3std3__45__cpo4cendE:
	.zero		1
	.type		_ZN40_INTERNAL_04b88190_4_k_cu_4fa8f81c_336594cuda3std6ranges3__45__cpo4swapE,@object
	.size		_ZN40_INTERNAL_04b88190_4_k_cu_4fa8f81c_336594cuda3std6ranges3__45__cpo4swapE,(.L_10 - _ZN40_INTERNAL_04b88190_4_k_cu_4fa8f81c_336594cuda3std6ranges3__45__cpo4swapE)
_ZN40_INTERNAL_04b88190_4_k_cu_4fa8f81c_336594cuda3std6ranges3__45__cpo4swapE:
	.zero		1
.L_10:


//--------------------- .nv.constant0._ZN7cutlass13device_kernelINS_4gemm6kernel13GemmUniversalIN4cute5tupleIJiiiiEEENS1_10collective13CollectiveMmaINS1_35MainloopSm100TmaUmmaWarpSpecializedILi18ELi2ELi4ENS5_IJNS4_1CILi2EEENSA_ILi1EEESC_EEEEENS5_IJNSA_ILi128EEENSA_ILi64EEESF_EEENS_12float_e4m3_tENS5_IJlSC_lEEESI_SJ_NS4_8TiledMMAINS4_8MMA_AtomIJNS4_10MMA_TraitsINS4_25SM100_MMA_F8F6F4_2x1SM_SSEJSI_SI_fSF_SG_NS4_17integral_constantINS4_4UMMA5MajorELSQ_0EEESR_NSO_INSP_7ScaleInELSS_0EEEST_EEEEEENS4_6LayoutINS5_IJSC_SC_SC_EEENS5_IJNSA_ILi0EEESY_SY_EEEEENS5_IJNS4_10UnderscoreES11_S11_EEEEENS4_18SM100_TMA_2SM_LOADENS4_14ComposedLayoutINS4_7SwizzleILi3ELi4ELi3EEENS4_18smem_ptr_flag_bitsILi8EEENSW_INS5_IJNSA_ILi8EEESF_EEENS5_IJSF_SC_EEEEEEEvNS4_8identityES14_S1E_vS1F_EENS_8epilogue10collective18CollectiveEpilogueINS1H_23Sm100TmaWarpSpecializedILi1ELi1ELi32ELb0ELb0EEEJNS5_IJSG_SG_SF_EEENS5_IJNSW_ISG_SC_EES1N_EEESI_SJ_SI_SJ_NS1H_6fusion15FusionCallbacksIS1L_NS1P_17LinearCombinationISI_fSI_fLNS_15FloatRoundStyleE2EEES1M_S1O_JEEENS4_5SM1004TMEM4LOAD26SM100_TMEM_LOAD_32dp32b32xENS4_13SM90_TMA_LOADENS15_INS16_ILi2ELi4ELi3EEES19_NSW_INS5_IJS1A_SG_EEENS5_IJSG_SC_EEEEEEENS4_39AutoVectorizingCopyWithAssumedAlignmentILi128EEENS4_14SM90_TMA_STOREES24_S26_S26_EEEvvEEEEvNT_6ParamsE --------------------------
	.section	.nv.constant0._ZN7cutlass13device_kernelINS_4gemm6kernel13GemmUniversalIN4cute5tupleIJiiiiEEENS1_10collective13CollectiveMmaINS1_35MainloopSm100TmaUmmaWarpSpecializedILi18ELi2ELi4ENS5_IJNS4_1CILi2EEENSA_ILi1EEESC_EEEEENS5_IJNSA_ILi128EEENSA_ILi64EEESF_EEENS_12float_e4m3_tENS5_IJlSC_lEEESI_SJ_NS4_8TiledMMAINS4_8MMA_AtomIJNS4_10MMA_TraitsINS4_25SM100_MMA_F8F6F4_2x1SM_SSEJSI_SI_fSF_SG_NS4_17integral_constantINS4_4UMMA5MajorELSQ_0EEESR_NSO_INSP_7ScaleInELSS_0EEEST_EEEEEENS4_6LayoutINS5_IJSC_SC_SC_EEENS5_IJNSA_ILi0EEESY_SY_EEEEENS5_IJNS4_10UnderscoreES11_S11_EEEEENS4_18SM100_TMA_2SM_LOADENS4_14ComposedLayoutINS4_7SwizzleILi3ELi4ELi3EEENS4_18smem_ptr_flag_bitsILi8EEENSW_INS5_IJNSA_ILi8EEESF_EEENS5_IJSF_SC_EEEEEEEvNS4_8identityES14_S1E_vS1F_EENS_8epilogue10collective18CollectiveEpilogueINS1H_23Sm100TmaWarpSpecializedILi1ELi1ELi32ELb0ELb0EEEJNS5_IJSG_SG_SF_EEENS5_IJNSW_ISG_SC_EES1N_EEESI_SJ_SI_SJ_NS1H_6fusion15FusionCallbacksIS1L_NS1P_17LinearCombinationISI_fSI_fLNS_15FloatRoundStyleE2EEES1M_S1O_JEEENS4_5SM1004TMEM4LOAD26SM100_TMEM_LOAD_32dp32b32xENS4_13SM90_TMA_LOADENS15_INS16_ILi2ELi4ELi3EEES19_NSW_INS5_IJS1A_SG_EEENS5_IJSG_SC_EEEEEEENS4_39AutoVectorizingCopyWithAssumedAlignmentILi128EEENS4_14SM90_TMA_STOREES24_S26_S26_EEEvvEEEEvNT_6ParamsE,"a",@progbits
	.sectionflags	@""
	.align	4
.nv.constant0._ZN7cutlass13device_kernelINS_4gemm6kernel13GemmUniversalIN4cute5tupleIJiiiiEEENS1_10collective13CollectiveMmaINS1_35MainloopSm100TmaUmmaWarpSpecializedILi18ELi2ELi4ENS5_IJNS4_1CILi2EEENSA_ILi1EEESC_EEEEENS5_IJNSA_ILi128EEENSA_ILi64EEESF_EEENS_12float_e4m3_tENS5_IJlSC_lEEESI_SJ_NS4_8TiledMMAINS4_8MMA_AtomIJNS4_10MMA_TraitsINS4_25SM100_MMA_F8F6F4_2x1SM_SSEJSI_SI_fSF_SG_NS4_17integral_constantINS4_4UMMA5MajorELSQ_0EEESR_NSO_INSP_7ScaleInELSS_0EEEST_EEEEEENS4_6LayoutINS5_IJSC_SC_SC_EEENS5_IJNSA_ILi0EEESY_SY_EEEEENS5_IJNS4_10UnderscoreES11_S11_EEEEENS4_18SM100_TMA_2SM_LOADENS4_14ComposedLayoutINS4_7SwizzleILi3ELi4ELi3EEENS4_18smem_ptr_flag_bitsILi8EEENSW_INS5_IJNSA_ILi8EEESF_EEENS5_IJSF_SC_EEEEEEEvNS4_8identityES14_S1E_vS1F_EENS_8epilogue10collective18CollectiveEpilogueINS1H_23Sm100TmaWarpSpecializedILi1ELi1ELi32ELb0ELb0EEEJNS5_IJSG_SG_SF_EEENS5_IJNSW_ISG_SC_EES1N_EEESI_SJ_SI_SJ_NS1H_6fusion15FusionCallbacksIS1L_NS1P_17LinearCombinationISI_fSI_fLNS_15FloatRoundStyleE2EEES1M_S1O_JEEENS4_5SM1004TMEM4LOAD26SM100_TMEM_LOAD_32dp32b32xENS4_13SM90_TMA_LOADENS15_INS16_ILi2ELi4ELi3EEES19_NSW_INS5_IJS1A_SG_EEENS5_IJSG_SC_EEEEEEENS4_39AutoVectorizingCopyWithAssumedAlignmentILi128EEENS4_14SM90_TMA_STOREES24_S26_S26_EEEvvEEEEvNT_6ParamsE:
	.zero		2944


//--------------------- SYMBOLS --------------------------

	.type		.nv.reservedSmem.offset0,@object
	.size		.nv.reservedSmem.offset0,0x4
	.type		.nv.reservedSmem.cap,@object
	.size		.nv.reservedSmem.cap,0x4
	.type		__assertfail,@function
